// auto-generated by cutlass_sweep.gemm — config: {"arch": "sm_90", "cluster_m": 8, "cluster_n": 1, "dtype": "fp16", "dtype_b": "fp16", "layout": "nt", "stages": 7, "tile_k": 64, "tile_m": 128, "tile_n": 128}
#include "cutlass/cutlass.h"
#include "cutlass/gemm/collective/collective_builder.hpp"
#include "cutlass/gemm/device/gemm_universal_adapter.h"
#include "cutlass/gemm/kernel/gemm_universal.hpp"
#include "cutlass/epilogue/collective/collective_builder.hpp"

using ElemA = cutlass::half_t;
using ElemB = cutlass::half_t;
using ElemCD = cutlass::half_t;
using Acc  = float;
using TileShape    = cute::Shape<cute::_128, cute::_128, cute::_64>;
using ClusterShape = cute::Shape<cute::_8, cute::_1, cute::_1>;

using CollectiveEpilogue = typename cutlass::epilogue::collective::CollectiveBuilder<
    cutlass::arch::Sm90, cutlass::arch::OpClassTensorOp,
    TileShape, ClusterShape,
    cutlass::epilogue::collective::EpilogueTileAuto,
    Acc, Acc,
    ElemCD, cutlass::layout::RowMajor, 128 / cutlass::sizeof_bits<ElemCD>::value,
    ElemCD, cutlass::layout::RowMajor, 128 / cutlass::sizeof_bits<ElemCD>::value,
    cutlass::epilogue::collective::EpilogueScheduleAuto
  >::CollectiveOp;

using CollectiveMainloop = typename cutlass::gemm::collective::CollectiveBuilder<
    cutlass::arch::Sm90, cutlass::arch::OpClassTensorOp,
    ElemA, cutlass::layout::RowMajor, 128 / cutlass::sizeof_bits<ElemA>::value,
    ElemB, cutlass::layout::ColumnMajor, 128 / cutlass::sizeof_bits<ElemB>::value,
    Acc,
    TileShape, ClusterShape,
    cutlass::gemm::collective::StageCount<7>,
    cutlass::gemm::collective::KernelScheduleAuto
  >::CollectiveOp;

using GemmKernel = cutlass::gemm::kernel::GemmUniversal<
    cute::Shape<int,int,int,int>,
    CollectiveMainloop,
    CollectiveEpilogue
>;
using Gemm = cutlass::gemm::device::GemmUniversalAdapter<GemmKernel>;

// Force the device kernel symbol into the cubin without needing a host main.
auto* _anchor = &cutlass::device_kernel<GemmKernel>;


// ===== COMPILED SASS (sm_90a) =====

	.target	sm_90a

	.elftype	@"ET_EXEC"


//--------------------- .note.nv.tkinfo           --------------------------
	.section	.note.nv.tkinfo,"",@"SHT_NOTE"
	.sectionflags	@"SHF_NOTE_NV_TKINFO"
	.tkinfo
        /*0018*/ 	.word	0x00000002
        /*0030*/ 	.string	""
        /*0030*/ 	.string	"ptxas"
        /*0030*/ 	.string	"Cuda compilation tools, release 13.0, V13.0.88"
        /*0030*/ 	.string	"Build cuda_13.0.r13.0/compiler.36424714_0"
        /*0030*/ 	.string	"-arch sm_90a -m 64 "



//--------------------- .note.nv.cuinfo           --------------------------
	.section	.note.nv.cuinfo,"",@"SHT_NOTE"
	.sectionflags	@"SHF_NOTE_NV_CUINFO"
        /*0018*/ 	.short	0x0002
        /*001a*/ 	.short	0x005a
        /*001c*/ 	.short	0x0082
	.zero		2


//--------------------- .nv.info                  --------------------------
	.section	.nv.info,"",@"SHT_CUDA_INFO"
	.align	4


	//----- nvinfo : EIATTR_REGCOUNT
	.align		4
        /*0000*/ 	.byte	0x04, 0x2f
        /*0002*/ 	.short	(.L_15 - .L_14)
	.align		4
.L_14:
        /*0004*/ 	.word	index@(_ZN7cutlass13device_kernelINS_4gemm6kernel13GemmUniversalIN4cute5tupleIJiiiiEEENS1_10collective13CollectiveMmaINS1_34MainloopSm90TmaGmmaWarpSpecializedILi7ENS5_IJNS4_1CILi8EEENSA_ILi1EEESC_EEENS1_35KernelTmaWarpSpecializedCooperativeEEENS5_IJNSA_ILi128EEESG_NSA_ILi64EEEEEENS_6half_tENS5_IJlSC_lEEESJ_SK_NS4_8TiledMMAINS4_8MMA_AtomIJNS4_4SM904GMMA26MMA_64x128x16_F32F16F16_SSILNSO_5MajorE0ELSQ_0ELNSO_7ScaleInE1ELSR_1EEEEEENS4_6LayoutINS5_IJNSA_ILi2EEESC_SC_EEENS5_IJSC_NSA_ILi0EEESX_EEEEENS5_IJNS4_10UnderscoreES10_S10_EEEEENS4_13SM90_TMA_LOADENS4_14ComposedLayoutINS4_7SwizzleILi3ELi4ELi3EEENS4_18smem_ptr_flag_bitsILi16EEENSU_INS5_IJSB_SH_EEENS5_IJSH_SC_EEEEEEEvNS4_8identityENS4_23SM90_TMA_LOAD_MULTICASTES1C_vS1D_EENS_8epilogue10collective6detail29Sm90TmaWarpSpecializedAdapterINS1H_15DefaultEpilogueISJ_SK_SK_NS1G_6thread17LinearCombinationISJ_Li1EffLNS1L_9ScaleType4KindE0ELNS_15FloatRoundStyleE2ESJ_EENS1_15EpilogueDefaultEEEEEvvEEEEvNT_6ParamsE)
        /*0008*/ 	.word	0x000000a8


	//----- nvinfo : EIATTR_FRAME_SIZE
	.align		4
.L_15:
        /*000c*/ 	.byte	0x04, 0x11
        /*000e*/ 	.short	(.L_17 - .L_16)
	.align		4
.L_16:
        /*0010*/ 	.word	index@(_ZN7cutlass13device_kernelINS_4gemm6kernel13GemmUniversalIN4cute5tupleIJiiiiEEENS1_10collective13CollectiveMmaINS1_34MainloopSm90TmaGmmaWarpSpecializedILi7ENS5_IJNS4_1CILi8EEENSA_ILi1EEESC_EEENS1_35KernelTmaWarpSpecializedCooperativeEEENS5_IJNSA_ILi128EEESG_NSA_ILi64EEEEEENS_6half_tENS5_IJlSC_lEEESJ_SK_NS4_8TiledMMAINS4_8MMA_AtomIJNS4_4SM904GMMA26MMA_64x128x16_F32F16F16_SSILNSO_5MajorE0ELSQ_0ELNSO_7ScaleInE1ELSR_1EEEEEENS4_6LayoutINS5_IJNSA_ILi2EEESC_SC_EEENS5_IJSC_NSA_ILi0EEESX_EEEEENS5_IJNS4_10UnderscoreES10_S10_EEEEENS4_13SM90_TMA_LOADENS4_14ComposedLayoutINS4_7SwizzleILi3ELi4ELi3EEENS4_18smem_ptr_flag_bitsILi16EEENSU_INS5_IJSB_SH_EEENS5_IJSH_SC_EEEEEEEvNS4_8identityENS4_23SM90_TMA_LOAD_MULTICASTES1C_vS1D_EENS_8epilogue10collective6detail29Sm90TmaWarpSpecializedAdapterINS1H_15DefaultEpilogueISJ_SK_SK_NS1G_6thread17LinearCombinationISJ_Li1EffLNS1L_9ScaleType4KindE0ELNS_15FloatRoundStyleE2ESJ_EENS1_15EpilogueDefaultEEEEEvvEEEEvNT_6ParamsE)
        /*0014*/ 	.word	0x00000000


	//----- nvinfo : EIATTR_MIN_STACK_SIZE
	.align		4
.L_17:
        /*0018*/ 	.byte	0x04, 0x12
        /*001a*/ 	.short	(.L_19 - .L_18)
	.align		4
.L_18:
        /*001c*/ 	.word	index@(_ZN7cutlass13device_kernelINS_4gemm6kernel13GemmUniversalIN4cute5tupleIJiiiiEEENS1_10collective13CollectiveMmaINS1_34MainloopSm90TmaGmmaWarpSpecializedILi7ENS5_IJNS4_1CILi8EEENSA_ILi1EEESC_EEENS1_35KernelTmaWarpSpecializedCooperativeEEENS5_IJNSA_ILi128EEESG_NSA_ILi64EEEEEENS_6half_tENS5_IJlSC_lEEESJ_SK_NS4_8TiledMMAINS4_8MMA_AtomIJNS4_4SM904GMMA26MMA_64x128x16_F32F16F16_SSILNSO_5MajorE0ELSQ_0ELNSO_7ScaleInE1ELSR_1EEEEEENS4_6LayoutINS5_IJNSA_ILi2EEESC_SC_EEENS5_IJSC_NSA_ILi0EEESX_EEEEENS5_IJNS4_10UnderscoreES10_S10_EEEEENS4_13SM90_TMA_LOADENS4_14ComposedLayoutINS4_7SwizzleILi3ELi4ELi3EEENS4_18smem_ptr_flag_bitsILi16EEENSU_INS5_IJSB_SH_EEENS5_IJSH_SC_EEEEEEEvNS4_8identityENS4_23SM90_TMA_LOAD_MULTICASTES1C_vS1D_EENS_8epilogue10collective6detail29Sm90TmaWarpSpecializedAdapterINS1H_15DefaultEpilogueISJ_SK_SK_NS1G_6thread17LinearCombinationISJ_Li1EffLNS1L_9ScaleType4KindE0ELNS_15FloatRoundStyleE2ESJ_EENS1_15EpilogueDefaultEEEEEvvEEEEvNT_6ParamsE)
        /*0020*/ 	.word	0x00000000
.L_19:


//--------------------- .nv.compat                --------------------------
	.section	.nv.compat,"",@"SHT_CUDA_COMPAT_INFO"
	.align	4
        /*0000*/ 	.byte	0x02, 0x09, 0x01, 0x00, 0x02, 0x02, 0x04, 0x00, 0x02, 0x05, 0x05, 0x00, 0x03, 0x07, 0x01, 0x01
        /*0010*/ 	.byte	0x02, 0x03, 0x01, 0x00, 0x02, 0x06, 0x01, 0x00, 0x04, 0x0b, 0x08, 0x00, 0x00, 0x00, 0x00, 0x00
        /*0020*/ 	.byte	0x00, 0x00, 0x00, 0x00


//--------------------- .nv.info._ZN7cutlass13device_kernelINS_4gemm6kernel13GemmUniversalIN4cute5tupleIJiiiiEEENS1_10collective13CollectiveMmaINS1_34MainloopSm90TmaGmmaWarpSpecializedILi7ENS5_IJNS4_1CILi8EEENSA_ILi1EEESC_EEENS1_35KernelTmaWarpSpecializedCooperativeEEENS5_IJNSA_ILi128EEESG_NSA_ILi64EEEEEENS_6half_tENS5_IJlSC_lEEESJ_SK_NS4_8TiledMMAINS4_8MMA_AtomIJNS4_4SM904GMMA26MMA_64x128x16_F32F16F16_SSILNSO_5MajorE0ELSQ_0ELNSO_7ScaleInE1ELSR_1EEEEEENS4_6LayoutINS5_IJNSA_ILi2EEESC_SC_EEENS5_IJSC_NSA_ILi0EEESX_EEEEENS5_IJNS4_10UnderscoreES10_S10_EEEEENS4_13SM90_TMA_LOADENS4_14ComposedLayoutINS4_7SwizzleILi3ELi4ELi3EEENS4_18smem_ptr_flag_bitsILi16EEENSU_INS5_IJSB_SH_EEENS5_IJSH_SC_EEEEEEEvNS4_8identityENS4_23SM90_TMA_LOAD_MULTICASTES1C_vS1D_EENS_8epilogue10collective6detail29Sm90TmaWarpSpecializedAdapterINS1H_15DefaultEpilogueISJ_SK_SK_NS1G_6thread17LinearCombinationISJ_Li1EffLNS1L_9ScaleType4KindE0ELNS_15FloatRoundStyleE2ESJ_EENS1_15EpilogueDefaultEEEEEvvEEEEvNT_6ParamsE --------------------------
	.section	.nv.info._ZN7cutlass13device_kernelINS_4gemm6kernel13GemmUniversalIN4cute5tupleIJiiiiEEENS1_10collective13CollectiveMmaINS1_34MainloopSm90TmaGmmaWarpSpecializedILi7ENS5_IJNS4_1CILi8EEENSA_ILi1EEESC_EEENS1_35KernelTmaWarpSpecializedCooperativeEEENS5_IJNSA_ILi128EEESG_NSA_ILi64EEEEEENS_6half_tENS5_IJlSC_lEEESJ_SK_NS4_8TiledMMAINS4_8MMA_AtomIJNS4_4SM904GMMA26MMA_64x128x16_F32F16F16_SSILNSO_5MajorE0ELSQ_0ELNSO_7ScaleInE1ELSR_1EEEEEENS4_6LayoutINS5_IJNSA_ILi2EEESC_SC_EEENS5_IJSC_NSA_ILi0EEESX_EEEEENS5_IJNS4_10UnderscoreES10_S10_EEEEENS4_13SM90_TMA_LOADENS4_14ComposedLayoutINS4_7SwizzleILi3ELi4ELi3EEENS4_18smem_ptr_flag_bitsILi16EEENSU_INS5_IJSB_SH_EEENS5_IJSH_SC_EEEEEEEvNS4_8identityENS4_23SM90_TMA_LOAD_MULTICASTES1C_vS1D_EENS_8epilogue10collective6detail29Sm90TmaWarpSpecializedAdapterINS1H_15DefaultEpilogueISJ_SK_SK_NS1G_6thread17LinearCombinationISJ_Li1EffLNS1L_9ScaleType4KindE0ELNS_15FloatRoundStyleE2ESJ_EENS1_15EpilogueDefaultEEEEEvvEEEEvNT_6ParamsE,"",@"SHT_CUDA_INFO"
	.sectionflags	@""
	.align	4


	//----- nvinfo : EIATTR_CUDA_API_VERSION
	.align		4
        /*0000*/ 	.byte	0x04, 0x37
        /*0002*/ 	.short	(.L_21 - .L_20)
.L_20:
        /*0004*/ 	.word	0x00000082


	//----- nvinfo : EIATTR_KPARAM_INFO
	.align		4
.L_21:
        /*0008*/ 	.byte	0x04, 0x17
        /*000a*/ 	.short	(.L_23 - .L_22)
.L_22:
        /*000c*/ 	.word	0x00000000
        /*0010*/ 	.short	0x0000
        /*0012*/ 	.short	0x0070
        /*0014*/ 	.byte	0x00, 0xf0, 0x01, 0x10


	//----- nvinfo : EIATTR_SPARSE_MMA_MASK
	.align		4
.L_23:
        /*0018*/ 	.byte	0x03, 0x50
        /*001a*/ 	.short	0x0000


	//----- nvinfo : EIATTR_MAXREG_COUNT
	.align		4
        /*001c*/ 	.byte	0x03, 0x1b
        /*001e*/ 	.short	0x00a8


	//----- nvinfo : EIATTR_NUM_BARRIERS
	.align		4
        /*0020*/ 	.byte	0x02, 0x4c
        /*0022*/ 	.byte	0x01
	.zero		1


	//----- nvinfo : EIATTR_EXTERNS
	.align		4
        /*0024*/ 	.byte	0x04, 0x0f
        /*0026*/ 	.short	(.L_25 - .L_24)


	//   ....[0]....
	.align		4
.L_24:
        /*0028*/ 	.word	index@(__assertfail)


	//----- nvinfo : EIATTR_MERCURY_ISA_VERSION
	.align		4
.L_25:
        /*002c*/ 	.byte	0x03, 0x5f
        /*002e*/ 	.short	0x0101


	//----- nvinfo : EIATTR_INT_WARP_WIDE_INSTR_OFFSETS
	.align		4
        /*0030*/ 	.byte	0x04, 0x31
        /*0032*/ 	.short	(.L_27 - .L_26)


	//   ....[0]....
.L_26:
        /*0034*/ 	.word	0x00000520


	//   ....[1]....
        /*0038*/ 	.word	0x00000550


	//   ....[2]....
        /*003c*/ 	.word	0x00000700


	//----- nvinfo : EIATTR_COOP_GROUP_MASK_REGIDS
	.align		4
.L_27:
        /*0040*/ 	.byte	0x04, 0x29
        /*0042*/ 	.short	(.L_29 - .L_28)


	//   ....[0]....
.L_28:
        /*0044*/ 	.word	0xffffffff


	//   ....[1]....
        /*0048*/ 	.word	0xffffffff


	//   ....[2]....
        /*004c*/ 	.word	0xffffffff


	//   ....[3]....
        /*0050*/ 	.word	0xffffffff


	//   ....[4]....
        /*0054*/ 	.word	0xffffffff


	//   ....[5]....
        /*0058*/ 	.word	0xffffffff


	//----- nvinfo : EIATTR_COOP_GROUP_INSTR_OFFSETS
	.align		4
.L_29:
        /*005c*/ 	.byte	0x04, 0x28
        /*005e*/ 	.short	(.L_31 - .L_30)


	//   ....[0]....
.L_30:
        /*0060*/ 	.word	0x00000060


	//   ....[1]....
        /*0064*/ 	.word	0x00000070


	//   ....[2]....
        /*0068*/ 	.word	0x00000130


	//   ....[3]....
        /*006c*/ 	.word	0x00000360


	//   ....[4]....
        /*0070*/ 	.word	0x00000860


	//   ....[5]....
        /*0074*/ 	.word	0x000014e0


	//----- nvinfo : EIATTR_REG_RECONFIG
	.align		4
.L_31:
        /*0078*/ 	.byte	0x01, 0x54
	.zero		2


	//----- nvinfo : EIATTR_SYSCALL_OFFSETS
	.align		4
        /*007c*/ 	.byte	0x04, 0x46
        /*007e*/ 	.short	(.L_33 - .L_32)


	//   ....[0]....
.L_32:
        /*0080*/ 	.word	0x000016d0


	//----- nvinfo : EIATTR_MBARRIER_INSTR_OFFSETS
	.align		4
.L_33:
        /*0084*/ 	.byte	0x04, 0x39
        /*0086*/ 	.short	(.L_35 - .L_34)


	//   ....[0]....
.L_34:
        /*0088*/ 	.word	0x00000260
        /*008c*/ 	.word	0x000000ff
        /*0090*/ 	.word	0x00000000
        /*0094*/ 	.short	0x0100
        /*0096*/ 	.byte	0x08
	.zero		1


	//   ....[1]....
        /*0098*/ 	.word	0x00000270
        /*009c*/ 	.word	0x000000ff
        /*00a0*/ 	.word	0x00000038
        /*00a4*/ 	.short	0x0100
        /*00a6*/ 	.byte	0x08
	.zero		1


	//   ....[2]....
        /*00a8*/ 	.word	0x00000280
        /*00ac*/ 	.word	0x000000ff
        /*00b0*/ 	.word	0x00000008
        /*00b4*/ 	.short	0x0100
        /*00b6*/ 	.byte	0x08
	.zero		1


	//   ....[3]....
        /*00b8*/ 	.word	0x00000290
        /*00bc*/ 	.word	0x000000ff
        /*00c0*/ 	.word	0x00000040
        /*00c4*/ 	.short	0x0100
        /*00c6*/ 	.byte	0x08
	.zero		1


	//   ....[4]....
        /*00c8*/ 	.word	0x000002a0
        /*00cc*/ 	.word	0x000000ff
        /*00d0*/ 	.word	0x00000010
        /*00d4*/ 	.short	0x0100
        /*00d6*/ 	.byte	0x08
	.zero		1


	//   ....[5]....
        /*00d8*/ 	.word	0x000002b0
        /*00dc*/ 	.word	0x000000ff
        /*00e0*/ 	.word	0x00000048
        /*00e4*/ 	.short	0x0100
        /*00e6*/ 	.byte	0x08
	.zero		1


	//   ....[6]....
        /*00e8*/ 	.word	0x000002c0
        /*00ec*/ 	.word	0x000000ff
        /*00f0*/ 	.word	0x00000018
        /*00f4*/ 	.short	0x0100
        /*00f6*/ 	.byte	0x08
	.zero		1


	//   ....[7]....
        /*00f8*/ 	.word	0x000002d0
        /*00fc*/ 	.word	0x000000ff
        /*0100*/ 	.word	0x00000050
        /*0104*/ 	.short	0x0100
        /*0106*/ 	.byte	0x08
	.zero		1


	//   ....[8]....
        /*0108*/ 	.word	0x000002e0
        /*010c*/ 	.word	0x000000ff
        /*0110*/ 	.word	0x00000020
        /*0114*/ 	.short	0x0100
        /*0116*/ 	.byte	0x08
	.zero		1


	//   ....[9]....
        /*0118*/ 	.word	0x000002f0
        /*011c*/ 	.word	0x000000ff
        /*0120*/ 	.word	0x00000058
        /*0124*/ 	.short	0x0100
        /*0126*/ 	.byte	0x08
	.zero		1


	//   ....[10]....
        /*0128*/ 	.word	0x00000300
        /*012c*/ 	.word	0x000000ff
        /*0130*/ 	.word	0x00000028
        /*0134*/ 	.short	0x0100
        /*0136*/ 	.byte	0x08
	.zero		1


	//   ....[11]....
        /*0138*/ 	.word	0x00000310
        /*013c*/ 	.word	0x000000ff
        /*0140*/ 	.word	0x00000060
        /*0144*/ 	.short	0x0100
        /*0146*/ 	.byte	0x08
	.zero		1


	//   ....[12]....
        /*0148*/ 	.word	0x00000320
        /*014c*/ 	.word	0x000000ff
        /*0150*/ 	.word	0x00000030
        /*0154*/ 	.short	0x0100
        /*0156*/ 	.byte	0x08
	.zero		1


	//   ....[13]....
        /*0158*/ 	.word	0x00000330
        /*015c*/ 	.word	0x000000ff
        /*0160*/ 	.word	0x00000068
        /*0164*/ 	.short	0x0100
        /*0166*/ 	.byte	0x08
	.zero		1


	//   ....[14]....
        /*0168*/ 	.word	0x00000790
        /*016c*/ 	.word	0x000000ff
        /*0170*/ 	.word	0x00000080
        /*0174*/ 	.short	0x0100
        /*0176*/ 	.byte	0x06
	.zero		1


	//   ....[15]....
        /*0178*/ 	.word	0x00000810
        /*017c*/ 	.word	0x000000ff
        /*0180*/ 	.word	0x00000088
        /*0184*/ 	.short	0x0100
        /*0186*/ 	.byte	0x06
	.zero		1


	//   ....[16]....
        /*0188*/ 	.word	0x00001790
        /*018c*/ 	.word	0x00000003
        /*0190*/ 	.word	0x00000000
        /*0194*/ 	.short	0x010a
        /*0196*/ 	.byte	0x3f
	.zero		1


	//   ....[17]....
        /*0198*/ 	.word	0x000017f0
        /*019c*/ 	.word	0x00000003
        /*01a0*/ 	.word	0x00000000
        /*01a4*/ 	.short	0x010a
        /*01a6*/ 	.byte	0x3f
	.zero		1


	//   ....[18]....
        /*01a8*/ 	.word	0x00001b70
        /*01ac*/ 	.word	0x00000005
        /*01b0*/ 	.word	0x00000000
        /*01b4*/ 	.short	0x010a
        /*01b6*/ 	.byte	0x3f
	.zero		1


	//   ....[19]....
        /*01b8*/ 	.word	0x00001bb0
        /*01bc*/ 	.word	0x00000005
        /*01c0*/ 	.word	0x00000000
        /*01c4*/ 	.short	0x010a
        /*01c6*/ 	.byte	0x3f
	.zero		1


	//   ....[20]....
        /*01c8*/ 	.word	0x00001e10
        /*01cc*/ 	.word	0x00000004
        /*01d0*/ 	.word	0x00000000
        /*01d4*/ 	.short	0x0101
        /*01d6*/ 	.byte	0x3f
	.zero		1


	//   ....[21]....
        /*01d8*/ 	.word	0x00002030
        /*01dc*/ 	.word	0x00000000
        /*01e0*/ 	.word	0x00000000
        /*01e4*/ 	.short	0x0101
        /*01e6*/ 	.byte	0x3f
	.zero		1


	//   ....[22]....
        /*01e8*/ 	.word	0x000071a0
        /*01ec*/ 	.word	0x00000017
        /*01f0*/ 	.word	0x00000038
        /*01f4*/ 	.short	0x010a
        /*01f6*/ 	.byte	0x3f
	.zero		1


	//   ....[23]....
        /*01f8*/ 	.word	0x00007590
        /*01fc*/ 	.word	0x00000006
        /*0200*/ 	.word	0x00000088
        /*0204*/ 	.short	0x0101
        /*0206*/ 	.byte	0x3f
	.zero		1


	//   ....[24]....
        /*0208*/ 	.word	0x00007c90
        /*020c*/ 	.word	0x00000007
        /*0210*/ 	.word	0x00000000
        /*0214*/ 	.short	0x010a
        /*0216*/ 	.byte	0x3f
	.zero		1


	//   ....[25]....
        /*0218*/ 	.word	0x00007d10
        /*021c*/ 	.word	0x00000006
        /*0220*/ 	.word	0x00000000
        /*0224*/ 	.short	0x010a
        /*0226*/ 	.byte	0x3f
	.zero		1


	//   ....[26]....
        /*0228*/ 	.word	0x00007da0
        /*022c*/ 	.word	0x00000007
        /*0230*/ 	.word	0x00000000
        /*0234*/ 	.short	0x010a
        /*0236*/ 	.byte	0x3f
	.zero		1


	//   ....[27]....
        /*0238*/ 	.word	0x00007e30
        /*023c*/ 	.word	0x00000006
        /*0240*/ 	.word	0x00000000
        /*0244*/ 	.short	0x010a
        /*0246*/ 	.byte	0x3f
	.zero		1


	//   ....[28]....
        /*0248*/ 	.word	0x00007ec0
        /*024c*/ 	.word	0x00000007
        /*0250*/ 	.word	0x00000000
        /*0254*/ 	.short	0x010a
        /*0256*/ 	.byte	0x3f
	.zero		1


	//   ....[29]....
        /*0258*/ 	.word	0x00007f50
        /*025c*/ 	.word	0x00000006
        /*0260*/ 	.word	0x00000000
        /*0264*/ 	.short	0x010a
        /*0266*/ 	.byte	0x3f
	.zero		1


	//   ....[30]....
        /*0268*/ 	.word	0x00007fe0
        /*026c*/ 	.word	0x00000005
        /*0270*/ 	.word	0x00000000
        /*0274*/ 	.short	0x010a
        /*0276*/ 	.byte	0x3f
	.zero		1


	//   ....[31]....
        /*0278*/ 	.word	0x00008040
        /*027c*/ 	.word	0x00000003
        /*0280*/ 	.word	0x00000000
        /*0284*/ 	.short	0x010a
        /*0286*/ 	.byte	0x3f
	.zero		1


	//   ....[32]....
        /*0288*/ 	.word	0x00008090
        /*028c*/ 	.word	0x00000005
        /*0290*/ 	.word	0x00000000
        /*0294*/ 	.short	0x010a
        /*0296*/ 	.byte	0x3f
	.zero		1


	//   ....[33]....
        /*0298*/ 	.word	0x00008160
        /*029c*/ 	.word	0x00000017
        /*02a0*/ 	.word	0x00000038
        /*02a4*/ 	.short	0x010a
        /*02a6*/ 	.byte	0x3f
	.zero		1


	//   ....[34]....
        /*02a8*/ 	.word	0x00008230
        /*02ac*/ 	.word	0x00000007
        /*02b0*/ 	.word	0x00000000
        /*02b4*/ 	.short	0x010a
        /*02b6*/ 	.byte	0x3f
	.zero		1


	//   ....[35]....
        /*02b8*/ 	.word	0x00008280
        /*02bc*/ 	.word	0x00000006
        /*02c0*/ 	.word	0x00000000
        /*02c4*/ 	.short	0x010a
        /*02c6*/ 	.byte	0x3f
	.zero		1


	//   ....[36]....
        /*02c8*/ 	.word	0x000082d0
        /*02cc*/ 	.word	0x00000007
        /*02d0*/ 	.word	0x00000000
        /*02d4*/ 	.short	0x010a
        /*02d6*/ 	.byte	0x3f
	.zero		1


	//   ....[37]....
        /*02d8*/ 	.word	0x00008320
        /*02dc*/ 	.word	0x00000006
        /*02e0*/ 	.word	0x00000000
        /*02e4*/ 	.short	0x010a
        /*02e6*/ 	.byte	0x3f
	.zero		1


	//   ....[38]....
        /*02e8*/ 	.word	0x00008370
        /*02ec*/ 	.word	0x00000007
        /*02f0*/ 	.word	0x00000000
        /*02f4*/ 	.short	0x010a
        /*02f6*/ 	.byte	0x3f
	.zero		1


	//   ....[39]....
        /*02f8*/ 	.word	0x000083c0
        /*02fc*/ 	.word	0x00000006
        /*0300*/ 	.word	0x00000000
        /*0304*/ 	.short	0x010a
        /*0306*/ 	.byte	0x3f
	.zero		1


	//----- nvinfo : EIATTR_NUM_MBARRIERS
	.align		4
.L_35:
        /*0308*/ 	.byte	0x03, 0x38
        /*030a*/ 	.short	0x0010


	//----- nvinfo : EIATTR_EXIT_INSTR_OFFSETS
	.align		4
        /*030c*/ 	.byte	0x04, 0x1c
        /*030e*/ 	.short	(.L_37 - .L_36)


	//   ....[0]....
.L_36:
        /*0310*/ 	.word	0x00000a30


	//   ....[1]....
        /*0314*/ 	.word	0x00001240


	//   ....[2]....
        /*0318*/ 	.word	0x00006920


	//   ....[3]....
        /*031c*/ 	.word	0x00006e80


	//   ....[4]....
        /*0320*/ 	.word	0x00008030


	//----- nvinfo : EIATTR_MAX_THREADS
	.align		4
.L_37:
        /*0324*/ 	.byte	0x04, 0x05
        /*0326*/ 	.short	(.L_39 - .L_38)
.L_38:
        /*0328*/ 	.word	0x00000180
        /*032c*/ 	.word	0x00000001
        /*0330*/ 	.word	0x00000001


	//----- nvinfo : EIATTR_CRS_STACK_SIZE
	.align		4
.L_39:
        /*0334*/ 	.byte	0x04, 0x1e
        /*0336*/ 	.short	(.L_41 - .L_40)
.L_40:
        /*0338*/ 	.word	0x00000000


	//----- nvinfo : EIATTR_CBANK_PARAM_SIZE
	.align		4
.L_41:
        /*033c*/ 	.byte	0x03, 0x19
        /*033e*/ 	.short	0x0470


	//----- nvinfo : EIATTR_PARAM_CBANK
	.align		4
        /*0340*/ 	.byte	0x04, 0x0a
        /*0342*/ 	.short	(.L_43 - .L_42)
	.align		4
.L_42:
        /*0344*/ 	.word	index@(.nv.constant0._ZN7cutlass13device_kernelINS_4gemm6kernel13GemmUniversalIN4cute5tupleIJiiiiEEENS1_10collective13CollectiveMmaINS1_34MainloopSm90TmaGmmaWarpSpecializedILi7ENS5_IJNS4_1CILi8EEENSA_ILi1EEESC_EEENS1_35KernelTmaWarpSpecializedCooperativeEEENS5_IJNSA_ILi128EEESG_NSA_ILi64EEEEEENS_6half_tENS5_IJlSC_lEEESJ_SK_NS4_8TiledMMAINS4_8MMA_AtomIJNS4_4SM904GMMA26MMA_64x128x16_F32F16F16_SSILNSO_5MajorE0ELSQ_0ELNSO_7ScaleInE1ELSR_1EEEEEENS4_6LayoutINS5_IJNSA_ILi2EEESC_SC_EEENS5_IJSC_NSA_ILi0EEESX_EEEEENS5_IJNS4_10UnderscoreES10_S10_EEEEENS4_13SM90_TMA_LOADENS4_14ComposedLayoutINS4_7SwizzleILi3ELi4ELi3EEENS4_18smem_ptr_flag_bitsILi16EEENSU_INS5_IJSB_SH_EEENS5_IJSH_SC_EEEEEEEvNS4_8identityENS4_23SM90_TMA_LOAD_MULTICASTES1C_vS1D_EENS_8epilogue10collective6detail29Sm90TmaWarpSpecializedAdapterINS1H_15DefaultEpilogueISJ_SK_SK_NS1G_6thread17LinearCombinationISJ_Li1EffLNS1L_9ScaleType4KindE0ELNS_15FloatRoundStyleE2ESJ_EENS1_15EpilogueDefaultEEEEEvvEEEEvNT_6ParamsE)
        /*0348*/ 	.short	0x0210
        /*034a*/ 	.short	0x0470


	//----- nvinfo : EIATTR_SW_WAR
	.align		4
.L_43:
        /*034c*/ 	.byte	0x04, 0x36
        /*034e*/ 	.short	(.L_45 - .L_44)
.L_44:
        /*0350*/ 	.word	0x00000008
.L_45:


//--------------------- .nv.callgraph             --------------------------
	.section	.nv.callgraph,"",@"SHT_CUDA_CALLGRAPH"
	.align	4
	.sectionentsize	8
	.align		4
        /*0000*/ 	.word	0x00000000
	.align		4
        /*0004*/ 	.word	0xffffffff
	.align		4
        /*0008*/ 	.word	index@(_ZN7cutlass13device_kernelINS_4gemm6kernel13GemmUniversalIN4cute5tupleIJiiiiEEENS1_10collective13CollectiveMmaINS1_34MainloopSm90TmaGmmaWarpSpecializedILi7ENS5_IJNS4_1CILi8EEENSA_ILi1EEESC_EEENS1_35KernelTmaWarpSpecializedCooperativeEEENS5_IJNSA_ILi128EEESG_NSA_ILi64EEEEEENS_6half_tENS5_IJlSC_lEEESJ_SK_NS4_8TiledMMAINS4_8MMA_AtomIJNS4_4SM904GMMA26MMA_64x128x16_F32F16F16_SSILNSO_5MajorE0ELSQ_0ELNSO_7ScaleInE1ELSR_1EEEEEENS4_6LayoutINS5_IJNSA_ILi2EEESC_SC_EEENS5_IJSC_NSA_ILi0EEESX_EEEEENS5_IJNS4_10UnderscoreES10_S10_EEEEENS4_13SM90_TMA_LOADENS4_14ComposedLayoutINS4_7SwizzleILi3ELi4ELi3EEENS4_18smem_ptr_flag_bitsILi16EEENSU_INS5_IJSB_SH_EEENS5_IJSH_SC_EEEEEEEvNS4_8identityENS4_23SM90_TMA_LOAD_MULTICASTES1C_vS1D_EENS_8epilogue10collective6detail29Sm90TmaWarpSpecializedAdapterINS1H_15DefaultEpilogueISJ_SK_SK_NS1G_6thread17LinearCombinationISJ_Li1EffLNS1L_9ScaleType4KindE0ELNS_15FloatRoundStyleE2ESJ_EENS1_15EpilogueDefaultEEEEEvvEEEEvNT_6ParamsE)
	.align		4
        /*000c*/ 	.word	index@(__assertfail)
	.align		4
        /*0010*/ 	.word	0x00000000
	.align		4
        /*0014*/ 	.word	0xfffffffe
	.align		4
        /*0018*/ 	.word	0x00000000
	.align		4
        /*001c*/ 	.word	0xfffffffd
	.align		4
        /*0020*/ 	.word	0x00000000
	.align		4
        /*0024*/ 	.word	0xfffffffc


//--------------------- .nv.constant4             --------------------------
	.section	.nv.constant4,"a",@progbits
	.align	8
	.align		8
.nv.constant4:
        /*0000*/ 	.dword	__assertfail
	.align		8
        /*0008*/ 	.dword	__unnamed_1
	.align		8
        /*0010*/ 	.dword	_ZN40_INTERNAL_7bbf7297_4_k_cu_07a6e2be_205344cuda3std3__45__cpo5beginE
	.align		8
        /*0018*/ 	.dword	_ZN40_INTERNAL_7bbf7297_4_k_cu_07a6e2be_205344cuda3std3__45__cpo3endE
	.align		8
        /*0020*/ 	.dword	_ZN40_INTERNAL_7bbf7297_4_k_cu_07a6e2be_205344cuda3std3__45__cpo6cbeginE
	.align		8
        /*0028*/ 	.dword	_ZN40_INTERNAL_7bbf7297_4_k_cu_07a6e2be_205344cuda3std3__45__cpo4cendE
	.align		8
        /*0030*/ 	.dword	_ZN40_INTERNAL_7bbf7297_4_k_cu_07a6e2be_205344cuda3std3__442_GLOBAL__N__7bbf7297_4_k_cu_07a6e2be_205346ignoreE
	.align		8
        /*0038*/ 	.dword	_ZN40_INTERNAL_7bbf7297_4_k_cu_07a6e2be_205344cuda3std3__419piecewise_constructE
	.align		8
        /*0040*/ 	.dword	_ZN40_INTERNAL_7bbf7297_4_k_cu_07a6e2be_205344cuda3std3__48in_placeE
	.align		8
        /*0048*/ 	.dword	_ZN40_INTERNAL_7bbf7297_4_k_cu_07a6e2be_205344cuda3std6ranges3__45__cpo4swapE
	.align		8
        /*0050*/ 	.dword	_ZN40_INTERNAL_7bbf7297_4_k_cu_07a6e2be_205344cuda3std6ranges3__45__cpo9iter_moveE
	.align		8
        /*0058*/ 	.dword	_ZN40_INTERNAL_7bbf7297_4_k_cu_07a6e2be_205344cute7productE
	.align		8
        /*0060*/ 	.dword	_ZN40_INTERNAL_7bbf7297_4_k_cu_07a6e2be_205344cute1_E
	.align		8
        /*0068*/ 	.dword	$str$22
	.align		8
        /*0070*/ 	.dword	$str$23


//--------------------- .text._ZN7cutlass13device_kernelINS_4gemm6kernel13GemmUniversalIN4cute5tupleIJiiiiEEENS1_10collective13CollectiveMmaINS1_34MainloopSm90TmaGmmaWarpSpecializedILi7ENS5_IJNS4_1CILi8EEENSA_ILi1EEESC_EEENS1_35KernelTmaWarpSpecializedCooperativeEEENS5_IJNSA_ILi128EEESG_NSA_ILi64EEEEEENS_6half_tENS5_IJlSC_lEEESJ_SK_NS4_8TiledMMAINS4_8MMA_AtomIJNS4_4SM904GMMA26MMA_64x128x16_F32F16F16_SSILNSO_5MajorE0ELSQ_0ELNSO_7ScaleInE1ELSR_1EEEEEENS4_6LayoutINS5_IJNSA_ILi2EEESC_SC_EEENS5_IJSC_NSA_ILi0EEESX_EEEEENS5_IJNS4_10UnderscoreES10_S10_EEEEENS4_13SM90_TMA_LOADENS4_14ComposedLayoutINS4_7SwizzleILi3ELi4ELi3EEENS4_18smem_ptr_flag_bitsILi16EEENSU_INS5_IJSB_SH_EEENS5_IJSH_SC_EEEEEEEvNS4_8identityENS4_23SM90_TMA_LOAD_MULTICASTES1C_vS1D_EENS_8epilogue10collective6detail29Sm90TmaWarpSpecializedAdapterINS1H_15DefaultEpilogueISJ_SK_SK_NS1G_6thread17LinearCombinationISJ_Li1EffLNS1L_9ScaleType4KindE0ELNS_15FloatRoundStyleE2ESJ_EENS1_15EpilogueDefaultEEEEEvvEEEEvNT_6ParamsE --------------------------
	.section	.text._ZN7cutlass13device_kernelINS_4gemm6kernel13GemmUniversalIN4cute5tupleIJiiiiEEENS1_10collective13CollectiveMmaINS1_34MainloopSm90TmaGmmaWarpSpecializedILi7ENS5_IJNS4_1CILi8EEENSA_ILi1EEESC_EEENS1_35KernelTmaWarpSpecializedCooperativeEEENS5_IJNSA_ILi128EEESG_NSA_ILi64EEEEEENS_6half_tENS5_IJlSC_lEEESJ_SK_NS4_8TiledMMAINS4_8MMA_AtomIJNS4_4SM904GMMA26MMA_64x128x16_F32F16F16_SSILNSO_5MajorE0ELSQ_0ELNSO_7ScaleInE1ELSR_1EEEEEENS4_6LayoutINS5_IJNSA_ILi2EEESC_SC_EEENS5_IJSC_NSA_ILi0EEESX_EEEEENS5_IJNS4_10UnderscoreES10_S10_EEEEENS4_13SM90_TMA_LOADENS4_14ComposedLayoutINS4_7SwizzleILi3ELi4ELi3EEENS4_18smem_ptr_flag_bitsILi16EEENSU_INS5_IJSB_SH_EEENS5_IJSH_SC_EEEEEEEvNS4_8identityENS4_23SM90_TMA_LOAD_MULTICASTES1C_vS1D_EENS_8epilogue10collective6detail29Sm90TmaWarpSpecializedAdapterINS1H_15DefaultEpilogueISJ_SK_SK_NS1G_6thread17LinearCombinationISJ_Li1EffLNS1L_9ScaleType4KindE0ELNS_15FloatRoundStyleE2ESJ_EENS1_15EpilogueDefaultEEEEEvvEEEEvNT_6ParamsE,"ax",@progbits
	.align	128
.text._ZN7cutlass13device_kernelINS_4gemm6kernel13GemmUniversalIN4cute5tupleIJiiiiEEENS1_10collective13CollectiveMmaINS1_34MainloopSm90TmaGmmaWarpSpecializedILi7ENS5_IJNS4_1CILi8EEENSA_ILi1EEESC_EEENS1_35KernelTmaWarpSpecializedCooperativeEEENS5_IJNSA_ILi128EEESG_NSA_ILi64EEEEEENS_6half_tENS5_IJlSC_lEEESJ_SK_NS4_8TiledMMAINS4_8MMA_AtomIJNS4_4SM904GMMA26MMA_64x128x16_F32F16F16_SSILNSO_5MajorE0ELSQ_0ELNSO_7ScaleInE1ELSR_1EEEEEENS4_6LayoutINS5_IJNSA_ILi2EEESC_SC_EEENS5_IJSC_NSA_ILi0EEESX_EEEEENS5_IJNS4_10UnderscoreES10_S10_EEEEENS4_13SM90_TMA_LOADENS4_14ComposedLayoutINS4_7SwizzleILi3ELi4ELi3EEENS4_18smem_ptr_flag_bitsILi16EEENSU_INS5_IJSB_SH_EEENS5_IJSH_SC_EEEEEEEvNS4_8identityENS4_23SM90_TMA_LOAD_MULTICASTES1C_vS1D_EENS_8epilogue10collective6detail29Sm90TmaWarpSpecializedAdapterINS1H_15DefaultEpilogueISJ_SK_SK_NS1G_6thread17LinearCombinationISJ_Li1EffLNS1L_9ScaleType4KindE0ELNS_15FloatRoundStyleE2ESJ_EENS1_15EpilogueDefaultEEEEEvvEEEEvNT_6ParamsE:
        .type           _ZN7cutlass13device_kernelINS_4gemm6kernel13GemmUniversalIN4cute5tupleIJiiiiEEENS1_10collective13CollectiveMmaINS1_34MainloopSm90TmaGmmaWarpSpecializedILi7ENS5_IJNS4_1CILi8EEENSA_ILi1EEESC_EEENS1_35KernelTmaWarpSpecializedCooperativeEEENS5_IJNSA_ILi128EEESG_NSA_ILi64EEEEEENS_6half_tENS5_IJlSC_lEEESJ_SK_NS4_8TiledMMAINS4_8MMA_AtomIJNS4_4SM904GMMA26MMA_64x128x16_F32F16F16_SSILNSO_5MajorE0ELSQ_0ELNSO_7ScaleInE1ELSR_1EEEEEENS4_6LayoutINS5_IJNSA_ILi2EEESC_SC_EEENS5_IJSC_NSA_ILi0EEESX_EEEEENS5_IJNS4_10UnderscoreES10_S10_EEEEENS4_13SM90_TMA_LOADENS4_14ComposedLayoutINS4_7SwizzleILi3ELi4ELi3EEENS4_18smem_ptr_flag_bitsILi16EEENSU_INS5_IJSB_SH_EEENS5_IJSH_SC_EEEEEEEvNS4_8identityENS4_23SM90_TMA_LOAD_MULTICASTES1C_vS1D_EENS_8epilogue10collective6detail29Sm90TmaWarpSpecializedAdapterINS1H_15DefaultEpilogueISJ_SK_SK_NS1G_6thread17LinearCombinationISJ_Li1EffLNS1L_9ScaleType4KindE0ELNS_15FloatRoundStyleE2ESJ_EENS1_15EpilogueDefaultEEEEEvvEEEEvNT_6ParamsE,@function
        .size           _ZN7cutlass13device_kernelINS_4gemm6kernel13GemmUniversalIN4cute5tupleIJiiiiEEENS1_10collective13CollectiveMmaINS1_34MainloopSm90TmaGmmaWarpSpecializedILi7ENS5_IJNS4_1CILi8EEENSA_ILi1EEESC_EEENS1_35KernelTmaWarpSpecializedCooperativeEEENS5_IJNSA_ILi128EEESG_NSA_ILi64EEEEEENS_6half_tENS5_IJlSC_lEEESJ_SK_NS4_8TiledMMAINS4_8MMA_AtomIJNS4_4SM904GMMA26MMA_64x128x16_F32F16F16_SSILNSO_5MajorE0ELSQ_0ELNSO_7ScaleInE1ELSR_1EEEEEENS4_6LayoutINS5_IJNSA_ILi2EEESC_SC_EEENS5_IJSC_NSA_ILi0EEESX_EEEEENS5_IJNS4_10UnderscoreES10_S10_EEEEENS4_13SM90_TMA_LOADENS4_14ComposedLayoutINS4_7SwizzleILi3ELi4ELi3EEENS4_18smem_ptr_flag_bitsILi16EEENSU_INS5_IJSB_SH_EEENS5_IJSH_SC_EEEEEEEvNS4_8identityENS4_23SM90_TMA_LOAD_MULTICASTES1C_vS1D_EENS_8epilogue10collective6detail29Sm90TmaWarpSpecializedAdapterINS1H_15DefaultEpilogueISJ_SK_SK_NS1G_6thread17LinearCombinationISJ_Li1EffLNS1L_9ScaleType4KindE0ELNS_15FloatRoundStyleE2ESJ_EENS1_15EpilogueDefaultEEEEEvvEEEEvNT_6ParamsE,(.L_x_205 - _ZN7cutlass13device_kernelINS_4gemm6kernel13GemmUniversalIN4cute5tupleIJiiiiEEENS1_10collective13CollectiveMmaINS1_34MainloopSm90TmaGmmaWarpSpecializedILi7ENS5_IJNS4_1CILi8EEENSA_ILi1EEESC_EEENS1_35KernelTmaWarpSpecializedCooperativeEEENS5_IJNSA_ILi128EEESG_NSA_ILi64EEEEEENS_6half_tENS5_IJlSC_lEEESJ_SK_NS4_8TiledMMAINS4_8MMA_AtomIJNS4_4SM904GMMA26MMA_64x128x16_F32F16F16_SSILNSO_5MajorE0ELSQ_0ELNSO_7ScaleInE1ELSR_1EEEEEENS4_6LayoutINS5_IJNSA_ILi2EEESC_SC_EEENS5_IJSC_NSA_ILi0EEESX_EEEEENS5_IJNS4_10UnderscoreES10_S10_EEEEENS4_13SM90_TMA_LOADENS4_14ComposedLayoutINS4_7SwizzleILi3ELi4ELi3EEENS4_18smem_ptr_flag_bitsILi16EEENSU_INS5_IJSB_SH_EEENS5_IJSH_SC_EEEEEEEvNS4_8identityENS4_23SM90_TMA_LOAD_MULTICASTES1C_vS1D_EENS_8epilogue10collective6detail29Sm90TmaWarpSpecializedAdapterINS1H_15DefaultEpilogueISJ_SK_SK_NS1G_6thread17LinearCombinationISJ_Li1EffLNS1L_9ScaleType4KindE0ELNS_15FloatRoundStyleE2ESJ_EENS1_15EpilogueDefaultEEEEEvvEEEEvNT_6ParamsE)
        .other          _ZN7cutlass13device_kernelINS_4gemm6kernel13GemmUniversalIN4cute5tupleIJiiiiEEENS1_10collective13CollectiveMmaINS1_34MainloopSm90TmaGmmaWarpSpecializedILi7ENS5_IJNS4_1CILi8EEENSA_ILi1EEESC_EEENS1_35KernelTmaWarpSpecializedCooperativeEEENS5_IJNSA_ILi128EEESG_NSA_ILi64EEEEEENS_6half_tENS5_IJlSC_lEEESJ_SK_NS4_8TiledMMAINS4_8MMA_AtomIJNS4_4SM904GMMA26MMA_64x128x16_F32F16F16_SSILNSO_5MajorE0ELSQ_0ELNSO_7ScaleInE1ELSR_1EEEEEENS4_6LayoutINS5_IJNSA_ILi2EEESC_SC_EEENS5_IJSC_NSA_ILi0EEESX_EEEEENS5_IJNS4_10UnderscoreES10_S10_EEEEENS4_13SM90_TMA_LOADENS4_14ComposedLayoutINS4_7SwizzleILi3ELi4ELi3EEENS4_18smem_ptr_flag_bitsILi16EEENSU_INS5_IJSB_SH_EEENS5_IJSH_SC_EEEEEEEvNS4_8identityENS4_23SM90_TMA_LOAD_MULTICASTES1C_vS1D_EENS_8epilogue10collective6detail29Sm90TmaWarpSpecializedAdapterINS1H_15DefaultEpilogueISJ_SK_SK_NS1G_6thread17LinearCombinationISJ_Li1EffLNS1L_9ScaleType4KindE0ELNS_15FloatRoundStyleE2ESJ_EENS1_15EpilogueDefaultEEEEEvvEEEEvNT_6ParamsE,@"STO_CUDA_ENTRY STV_DEFAULT"
_ZN7cutlass13device_kernelINS_4gemm6kernel13GemmUniversalIN4cute5tupleIJiiiiEEENS1_10collective13CollectiveMmaINS1_34MainloopSm90TmaGmmaWarpSpecializedILi7ENS5_IJNS4_1CILi8EEENSA_ILi1EEESC_EEENS1_35KernelTmaWarpSpecializedCooperativeEEENS5_IJNSA_ILi128EEESG_NSA_ILi64EEEEEENS_6half_tENS5_IJlSC_lEEESJ_SK_NS4_8TiledMMAINS4_8MMA_AtomIJNS4_4SM904GMMA26MMA_64x128x16_F32F16F16_SSILNSO_5MajorE0ELSQ_0ELNSO_7ScaleInE1ELSR_1EEEEEENS4_6LayoutINS5_IJNSA_ILi2EEESC_SC_EEENS5_IJSC_NSA_ILi0EEESX_EEEEENS5_IJNS4_10UnderscoreES10_S10_EEEEENS4_13SM90_TMA_LOADENS4_14ComposedLayoutINS4_7SwizzleILi3ELi4ELi3EEENS4_18smem_ptr_flag_bitsILi16EEENSU_INS5_IJSB_SH_EEENS5_IJSH_SC_EEEEEEEvNS4_8identityENS4_23SM90_TMA_LOAD_MULTICASTES1C_vS1D_EENS_8epilogue10collective6detail29Sm90TmaWarpSpecializedAdapterINS1H_15DefaultEpilogueISJ_SK_SK_NS1G_6thread17LinearCombinationISJ_Li1EffLNS1L_9ScaleType4KindE0ELNS_15FloatRoundStyleE2ESJ_EENS1_15EpilogueDefaultEEEEEvvEEEEvNT_6ParamsE:
[----:B------:R-:W0:Y:S01]  /*0000*/  LDC R1, c[0x0][0x28] ;  /* 0x00000a00ff017b82 */ /* 0x000e220000000800 */
[----:B------:R-:W1:Y:S01]  /*0010*/  S2R R95, SR_TID.X ;  /* 0x00000000005f7919 */ /* 0x000e620000002100 */
[----:B------:R-:W-:Y:S01]  /*0020*/  ELECT P0, URZ, PT ;  /* 0x00000000003f782f */ /* 0x000fe20003800000 */
[----:B------:R-:W-:Y:S01]  /*0030*/  BSSY B0, `(.L_x_0) ;  /* 0x000000f000007945 */ /* 0x000fe20003800000 */
[--C-:B-1----:R-:W-:Y:S02]  /*0040*/  SHF.R.U32.HI R0, RZ, 0x5, R95.reuse ;  /* 0x00000005ff007819 */ /* 0x102fe4000001165f */
[----:B------:R-:W-:-:S03]  /*0050*/  SHF.R.U32.HI R7, RZ, 0x7, R95 ;  /* 0x00000007ff077819 */ /* 0x000fc6000001165f */
[----:B------:R-:W1:Y:S04]  /*0060*/  SHFL.IDX PT, R3, R0, RZ, 0x1f ;  /* 0x00001fff00037589 */ /* 0x000e6800000e0000 */
[----:B------:R2:W3:Y:S01]  /*0070*/  SHFL.IDX PT, R2, R7, RZ, 0x1f ;  /* 0x00001fff07027589 */ /* 0x0004e200000e0000 */
[----:B-1----:R-:W-:-:S13]  /*0080*/  ISETP.NE.OR P0, PT, R3, RZ, !P0 ;  /* 0x000000ff0300720c */ /* 0x002fda0004705670 */
[----:B0-23--:R-:W-:Y:S05]  /*0090*/  @P0 BRA `(.L_x_1) ;  /* 0x0000000000200947 */ /* 0x00dfea0003800000 */
[----:B------:R-:W-:Y:S02]  /*00a0*/  ULDC.64 UR4, c[0x0][0x198] ;  /* 0x0000660000047ab9 */ /* 0x000fe40000000a00 */
[----:B------:R-:W-:Y:S02]  /*00b0*/  UIADD3 UR6, UP0, UR4, 0xf0, URZ ;  /* 0x000000f004067890 */ /* 0x000fe4000ff1e03f */
[----:B------:R-:W-:Y:S02]  /*00c0*/  UIADD3 UR4, UP1, UR4, 0x1f0, URZ ;  /* 0x000001f004047890 */ /* 0x000fe4000ff3e03f */
[----:B------:R-:W-:Y:S02]  /*00d0*/  UIADD3.X UR7, URZ, UR5, URZ, UP0, !UPT ;  /* 0x000000053f077290 */ /* 0x000fe400087fe43f */
[----:B------:R-:W-:-:S07]  /*00e0*/  UIADD3.X UR5, URZ, UR5, URZ, UP1, !UPT ;  /* 0x000000053f057290 */ /* 0x000fce0008ffe43f */
[----:B------:R0:W-:Y:S02]  /*00f0*/  UTMACCTL.PF [UR6] ;  /* 0x00000000060079b9 */ /* 0x0001e40008040000 */
[----:B------:R0:W-:Y:S02]  /*0100*/  UTMACCTL.PF [UR4] ;  /* 0x00000000040079b9 */ /* 0x0001e40008040000 */
[----:B0-----:R-:W-:Y:S01]  /*0110*/  NOP ;  /* 0x0000000000007918 */ /* 0x001fe20000000000 */
.L_x_1:
[----:B------:R-:W-:Y:S05]  /*0120*/  BSYNC B0 ;  /* 0x0000000000007941 */ /* 0x000fea0003800000 */
.L_x_0:
[----:B------:R-:W0:Y:S01]  /*0130*/  SHFL.IDX PT, R5, R0, RZ, 0x1f ;  /* 0x00001fff00057589 */ /* 0x000e2200000e0000 */
[----:B------:R-:W-:-:S04]  /*0140*/  SHF.R.S32.HI R4, RZ, 0x1f, R95 ;  /* 0x0000001fff047819 */ /* 0x000fc8000001145f */
[----:B------:R-:W-:-:S04]  /*0150*/  LEA.HI R4, R4, R95, RZ, 0x7 ;  /* 0x0000005f04047211 */ /* 0x000fc800078f38ff */
[----:B------:R-:W-:Y:S02]  /*0160*/  LOP3.LUT R4, R4, 0xffffff80, RZ, 0xc0, !PT ;  /* 0xffffff8004047812 */ /* 0x000fe400078ec0ff */
[----:B0-----:R-:W-:-:S13]  /*0170*/  ISETP.NE.AND P0, PT, R5, RZ, PT ;  /* 0x000000ff0500720c */ /* 0x001fda0003f05270 */
[----:B------:R-:W-:Y:S05]  /*0180*/  @P0 BRA `(.L_x_2) ;  /* 0x0000000000700947 */ /* 0x000fea0003800000 */
[----:B------:R-:W0:Y:S01]  /*0190*/  S2UR UR8, SR_CgaCtaId ;  /* 0x00000000000879c3 */ /* 0x000e220000008800 */
[----:B------:R-:W-:Y:S01]  /*01a0*/  UMOV UR4, 0x400 ;  /* 0x0000040000047882 */ /* 0x000fe20000000000 */
[----:B------:R-:W-:Y:S01]  /*01b0*/  UMOV UR5, 0x1 ;  /* 0x0000000100057882 */ /* 0x000fe20000000000 */
[----:B------:R-:W-:Y:S01]  /*01c0*/  UMOV UR6, 0x10 ;  /* 0x0000001000067882 */ /* 0x000fe20000000000 */
[----:B------:R-:W-:Y:S01]  /*01d0*/  ELECT P0, URZ, PT ;  /* 0x00000000003f782f */ /* 0x000fe20003800000 */
[----:B------:R-:W-:-:S04]  /*01e0*/  UIADD3 UR6, -UR6, 0x100000, URZ ;  /* 0x0010000006067890 */ /* 0x000fc8000fffe13f */
[----:B------:R-:W-:Y:S02]  /*01f0*/  USHF.L.U32 UR7, UR6, 0xb, URZ ;  /* 0x0000000b06077899 */ /* 0x000fe4000800063f */
[----:B------:R-:W-:Y:S02]  /*0200*/  USHF.L.U32 UR6, UR6, 0x1, URZ ;  /* 0x0000000106067899 */ /* 0x000fe4000800063f */
[----:B0-----:R-:W-:Y:S02]  /*0210*/  ULEA UR8, UR8, UR4, 0x18 ;  /* 0x0000000408087291 */ /* 0x001fe4000f8ec03f */
[----:B------:R-:W-:-:S04]  /*0220*/  UIADD3 UR4, -UR5, 0x100000, URZ ;  /* 0x0010000005047890 */ /* 0x000fc8000fffe13f */
[----:B------:R-:W-:Y:S02]  /*0230*/  USHF.L.U32 UR5, UR4, 0xb, URZ ;  /* 0x0000000b04057899 */ /* 0x000fe4000800063f */
[----:B------:R-:W-:Y:S01]  /*0240*/  USHF.L.U32 UR4, UR4, 0x1, URZ ;  /* 0x0000000104047899 */ /* 0x000fe2000800063f */
[----:B------:R-:W0:Y:S11]  /*0250*/  FENCE.VIEW.ASYNC.S ;  /* 0x00000000000073c6 */ /* 0x000e360000000000 */
[----:B0-----:R0:W1:Y:S01]  /*0260*/  SYNCS.EXCH.64 URZ, [UR8], UR4 ;  /* 0x00000004083f75b2 */ /* 0x0010620008000100 */
[----:B------:R0:W2:Y:S01]  /*0270*/  SYNCS.EXCH.64 URZ, [UR8+0x38], UR6 ;  /* 0x00003806083f75b2 */ /* 0x0000a20008000100 */
[----:B------:R0:W3:Y:S01]  /*0280*/  SYNCS.EXCH.64 URZ, [UR8+0x8], UR4 ;  /* 0x00000804083f75b2 */ /* 0x0000e20008000100 */
[----:B------:R0:W4:Y:S01]  /*0290*/  SYNCS.EXCH.64 URZ, [UR8+0x40], UR6 ;  /* 0x00004006083f75b2 */ /* 0x0001220008000100 */
[----:B------:R0:W0:Y:S01]  /*02a0*/  SYNCS.EXCH.64 URZ, [UR8+0x10], UR4 ;  /* 0x00001004083f75b2 */ /* 0x0000220008000100 */
        /* <DEDUP_REMOVED lines=9> */
[----:B------:R-:W-:Y:S01]  /*0340*/  NOP ;  /* 0x0000000000007918 */ /* 0x000fe20000000000 */
.L_x_2:
[----:B------:R-:W-:Y:S01]  /*0350*/  IMAD.IADD R8, R95, 0x1, -R4 ;  /* 0x000000015f087824 */ /* 0x000fe200078e0a04 */
[----:B------:R-:W5:Y:S01]  /*0360*/  SHFL.IDX PT, R0, R0, RZ, 0x1f ;  /* 0x00001fff00007589 */ /* 0x000f6200000e0000 */
[----:B0-----:R-:W0:Y:S01]  /*0370*/  S2UR UR8, SR_CTAID.X ;  /* 0x00000000000879c3 */ /* 0x001e220000002500 */
[----:B------:R-:W-:Y:S02]  /*0380*/  SHF.R.S32.HI R10, RZ, 0x1f, R5 ;  /* 0x0000001fff0a7819 */ /* 0x000fe40000011405 */
[----:B------:R-:W-:Y:S02]  /*0390*/  ELECT P0, URZ, PT ;  /* 0x00000000003f782f */ /* 0x000fe40003800000 */
[----:B------:R-:W-:Y:S01]  /*03a0*/  SHF.R.S32.HI R9, RZ, 0x1f, R8 ;  /* 0x0000001fff097819 */ /* 0x000fe20000011408 */
[----:B------:R-:W1:Y:S01]  /*03b0*/  S2R R4, SR_CTAID.Y ;  /* 0x0000000000047919 */ /* 0x000e620000002600 */
[----:B------:R-:W-:Y:S01]  /*03c0*/  LEA.HI R10, R10, R5, RZ, 0x2 ;  /* 0x000000050a0a7211 */ /* 0x000fe200078f10ff */
[----:B------:R-:W-:Y:S01]  /*03d0*/  ULDC UR4, c[0x0][0x150] ;  /* 0x0000540000047ab9 */ /* 0x000fe20000000800 */
[----:B------:R-:W-:Y:S01]  /*03e0*/  LEA.HI R9, R9, R8, RZ, 0x3 ;  /* 0x0000000809097211 */ /* 0x000fe200078f18ff */
[----:B------:R-:W2:Y:S01]  /*03f0*/  LDC R13, c[0x0][0x144] ;  /* 0x00005100ff0d7b82 */ /* 0x000ea20000000800 */
[----:B------:R-:W-:Y:S01]  /*0400*/  LOP3.LUT R10, R10, 0x3ffffffc, RZ, 0xc0, !PT ;  /* 0x3ffffffc0a0a7812 */ /* 0x000fe200078ec0ff */
[----:B------:R-:W-:Y:S01]  /*0410*/  NOP ;  /* 0x0000000000007918 */ /* 0x000fe20000000000 */
[--C-:B------:R-:W-:Y:S01]  /*0420*/  SHF.R.S32.HI R6, RZ, 0x3, R9.reuse ;  /* 0x00000003ff067819 */ /* 0x100fe20000011409 */
[----:B------:R-:W-:Y:S01]  /*0430*/  NOP ;  /* 0x0000000000007918 */ /* 0x000fe20000000000 */
[----:B------:R-:W-:Y:S01]  /*0440*/  SHF.R.S32.HI R9, RZ, 0x1f, R9 ;  /* 0x0000001fff097819 */ /* 0x000fe20000011409 */
[----:B------:R-:W-:Y:S01]  /*0450*/  IMAD.IADD R10, R5, 0x1, -R10 ;  /* 0x00000001050a7824 */ /* 0x000fe200078e0a0a */
[----:B------:R-:W-:Y:S01]  /*0460*/  ISETP.NE.AND P3, PT, R2, RZ, PT ;  /* 0x000000ff0200720c */ /* 0x000fe20003f65270 */
[----:B------:R-:W3:Y:S01]  /*0470*/  LDC R15, c[0x0][0x140] ;  /* 0x00005000ff0f7b82 */ /* 0x000ee20000000800 */
[----:B------:R-:W-:Y:S01]  /*0480*/  LEA.HI R9, R9, R6, RZ, 0x2 ;  /* 0x0000000609097211 */ /* 0x000fe200078f10ff */
[----:B------:R-:W-:-:S03]  /*0490*/  IMAD.MOV.U32 R22, RZ, RZ, 0x1 ;  /* 0x00000001ff167424 */ /* 0x000fc600078e00ff */
[----:B------:R-:W-:Y:S02]  /*04a0*/  LOP3.LUT R9, R9, 0xfffffffc, RZ, 0xc0, !PT ;  /* 0xfffffffc09097812 */ /* 0x000fe400078ec0ff */
[----:B-----5:R-:W-:Y:S02]  /*04b0*/  ISETP.NE.OR P0, PT, R0, RZ, !P0 ;  /* 0x000000ff0000720c */ /* 0x020fe40004705670 */
[----:B0-----:R-:W-:Y:S01]  /*04c0*/  I2FP.F32.U32 R0, UR8 ;  /* 0x0000000800007c45 */ /* 0x001fe20008201000 */
[----:B------:R-:W-:-:S04]  /*04d0*/  IMAD.IADD R9, R6, 0x1, -R9 ;  /* 0x0000000106097824 */ /* 0x000fc800078e0a09 */
[----:B------:R-:W-:Y:S02]  /*04e0*/  IMAD R9, R10, 0x4, R9 ;  /* 0x000000040a097824 */ /* 0x000fe400078e0209 */
[----:B------:R-:W-:Y:S01]  /*04f0*/  FMUL R11, R0, UR4 ;  /* 0x00000004000b7c20 */ /* 0x000fe20008400000 */
[----:B------:R-:W-:Y:S01]  /*0500*/  ULDC UR4, c[0x0][0x154] ;  /* 0x0000550000047ab9 */ /* 0x000fe20000000800 */
[C---:B------:R-:W-:Y:S02]  /*0510*/  IMAD.SHL.U32 R0, R9.reuse, 0x4, RZ ;  /* 0x0000000409007824 */ /* 0x040fe400078e00ff */
[----:B------:R-:W-:Y:S02]  /*0520*/  VOTEU.ALL UP0, P0 ;  /* 0x00000000003f7886 */ /* 0x000fe40000000000 */
[----:B------:R-:W0:Y:S01]  /*0530*/  F2I.U32.TRUNC.NTZ R11, R11 ;  /* 0x0000000b000b7305 */ /* 0x000e22000020f000 */
[----:B-1----:R-:W-:Y:S01]  /*0540*/  I2FP.F32.U32 R12, R4 ;  /* 0x00000004000c7245 */ /* 0x002fe20000201000 */
[----:B------:R-:W-:Y:S01]  /*0550*/  VOTEU.ALL UP1, P0 ;  /* 0x00000000003f7886 */ /* 0x000fe20000020000 */
[----:B------:R-:W-:Y:S01]  /*0560*/  LOP3.LUT R19, R9, 0xc, R0, 0x78, !PT ;  /* 0x0000000c09137812 */ /* 0x000fe200078e7800 */
[----:B------:R-:W1:Y:S01]  /*0570*/  @!UP0 S2UR UR7, SR_CgaCtaId ;  /* 0x00000000000789c3 */ /* 0x000e620000008800 */
[----:B------:R-:W-:Y:S01]  /*0580*/  SHF.R.S32.HI R0, RZ, 0x1f, R3 ;  /* 0x0000001fff007819 */ /* 0x000fe20000011403 */
[----:B------:R-:W-:Y:S01]  /*0590*/  FMUL R14, R12, UR4 ;  /* 0x000000040c0e7c20 */ /* 0x000fe20008400000 */
[----:B------:R-:W-:Y:S01]  /*05a0*/  SHF.R.S32.HI R6, RZ, 0x1f, R19 ;  /* 0x0000001fff067819 */ /* 0x000fe20000011413 */
[----:B------:R-:W-:Y:S01]  /*05b0*/  UMOV UR4, 0x20 ;  /* 0x0000002000047882 */ /* 0x000fe20000000000 */
[----:B------:R-:W-:Y:S01]  /*05c0*/  LEA.HI R0, R0, R3, RZ, 0x2 ;  /* 0x0000000300007211 */ /* 0x000fe200078f10ff */
[----:B------:R-:W-:Y:S01]  /*05d0*/  @!UP0 UMOV UR6, 0x400 ;  /* 0x0000040000068882 */ /* 0x000fe20000000000 */
[----:B------:R-:W-:Y:S01]  /*05e0*/  LEA.HI R10, R6, R19, RZ, 0x3 ;  /* 0x00000013060a7211 */ /* 0x000fe200078f18ff */
[----:B------:R-:W5:Y:S01]  /*05f0*/  LDC R9, c[0x0][0x148] ;  /* 0x00005200ff097b82 */ /* 0x000f620000000800 */
[----:B------:R-:W4:Y:S01]  /*0600*/  F2I.U32.TRUNC.NTZ R14, R14 ;  /* 0x0000000e000e7305 */ /* 0x000f22000020f000 */
[----:B------:R-:W-:Y:S01]  /*0610*/  LOP3.LUT R0, R0, 0xfffffffc, RZ, 0xc0, !PT ;  /* 0xfffffffc00007812 */ /* 0x000fe200078ec0ff */
[----:B0-----:R-:W-:Y:S01]  /*0620*/  IMAD.MOV R6, RZ, RZ, -R11 ;  /* 0x000000ffff067224 */ /* 0x001fe200078e0a0b */
[----:B------:R-:W-:Y:S01]  /*0630*/  LOP3.LUT R12, R10, 0xfffffff8, RZ, 0xc0, !PT ;  /* 0xfffffff80a0c7812 */ /* 0x000fe200078ec0ff */
[----:B------:R-:W-:-:S04]  /*0640*/  @!UP0 UIADD3 UR4, -UR4, 0x100000, URZ ;  /* 0x0010000004048890 */ /* 0x000fc8000fffe13f */
[----:B------:R-:W-:Y:S02]  /*0650*/  @!UP0 USHF.L.U32 UR5, UR4, 0xb, URZ ;  /* 0x0000000b04058899 */ /* 0x000fe4000800063f */
[----:B------:R-:W-:Y:S01]  /*0660*/  @!UP0 USHF.L.U32 UR4, UR4, 0x1, URZ ;  /* 0x0000000104048899 */ /* 0x000fe2000800063f */
[----:B---3--:R-:W-:Y:S01]  /*0670*/  ISETP.EQ.U32.AND P2, PT, R15, 0x1, PT ;  /* 0x000000010f00780c */ /* 0x008fe20003f42070 */
[----:B--2---:R-:W-:Y:S02]  /*0680*/  IMAD R6, R13, R6, UR8 ;  /* 0x000000080d067e24 */ /* 0x004fe4000f8e0206 */
[----:B------:R-:W-:Y:S02]  /*0690*/  IMAD.IADD R11, R19, 0x1, -R12 ;  /* 0x00000001130b7824 */ /* 0x000fe400078e0a0c */
[----:B------:R-:W-:Y:S01]  /*06a0*/  IMAD.IADD R3, R3, 0x1, -R0 ;  /* 0x0000000103037824 */ /* 0x000fe200078e0a00 */
[----:B------:R-:W-:Y:S02]  /*06b0*/  LOP3.LUT R0, R95, 0x7f, RZ, 0xc0, !PT ;  /* 0x0000007f5f007812 */ /* 0x000fe400078ec0ff */
[----:B------:R-:W-:Y:S01]  /*06c0*/  ISETP.NE.AND P4, PT, R11, R6, PT ;  /* 0x000000060b00720c */ /* 0x000fe20003f85270 */
[----:B----4-:R-:W-:Y:S01]  /*06d0*/  IMAD.MOV R23, RZ, RZ, -R14 ;  /* 0x000000ffff177224 */ /* 0x010fe200078e0a0e */
[----:B-1----:R-:W-:Y:S01]  /*06e0*/  @!UP0 ULEA UR6, UR7, UR6, 0x18 ;  /* 0x0000000607068291 */ /* 0x002fe2000f8ec03f */
[C---:B------:R-:W-:Y:S01]  /*06f0*/  ISETP.NE.AND P1, PT, R3.reuse, 0x3, PT ;  /* 0x000000030300780c */ /* 0x040fe20003f25270 */
[----:B------:R-:W-:Y:S01]  /*0700*/  VOTEU.ALL UP0, P0 ;  /* 0x00000000003f7886 */ /* 0x000fe20000000000 */
[----:B------:R-:W-:Y:S01]  /*0710*/  LOP3.LUT P0, RZ, R8, 0x7, RZ, 0xc0, !PT ;  /* 0x0000000708ff7812 */ /* 0x000fe2000780c0ff */
[----:B------:R-:W-:Y:S01]  /*0720*/  VIADD R8, R2, 0xffffffff ;  /* 0xffffffff02087836 */ /* 0x000fe20000000000 */
[----:B------:R-:W-:Y:S01]  /*0730*/  ISETP.EQ.OR P1, PT, R3, RZ, !P1 ;  /* 0x000000ff0300720c */ /* 0x000fe20004f22670 */
[----:B-----5:R-:W-:Y:S01]  /*0740*/  IMAD R11, R9, R23, R4 ;  /* 0x00000017090b7224 */ /* 0x020fe200078e0204 */
[----:B------:R-:W-:-:S04]  /*0750*/  ISETP.LT.U32.AND P0, PT, R19, 0x8, !P0 ;  /* 0x000000081300780c */ /* 0x000fc80004701070 */
[----:B------:R-:W-:Y:S02]  /*0760*/  @P4 SHF.R.S32.HI R10, RZ, 0x3, R10 ;  /* 0x00000003ff0a4819 */ /* 0x000fe4000001140a */
[----:B------:R-:W-:Y:S01]  /*0770*/  ISETP.EQ.AND P1, PT, R2, RZ, P1 ;  /* 0x000000ff0200720c */ /* 0x000fe20000f22270 */
[----:B------:R-:W0:Y:S02]  /*0780*/  FENCE.VIEW.ASYNC.S ;  /* 0x00000000000073c6 */ /* 0x000e240000000000 */
[----:B0-----:R0:W1:Y:S01]  /*0790*/  @!UP0 SYNCS.EXCH.64 URZ, [UR6+0x80], UR4 ;  /* 0x00008004063f85b2 */ /* 0x0010620008000100 */
[----:B------:R-:W-:Y:S02]  /*07a0*/  @P4 ISETP.NE.AND P5, PT, R10, R11, PT ;  /* 0x0000000b0a00420c */ /* 0x000fe40003fa5270 */
[----:B------:R-:W-:Y:S02]  /*07b0*/  ISETP.GE.U32.AND P6, PT, R8, 0x2, PT ;  /* 0x000000020800780c */ /* 0x000fe40003fc6070 */
[----:B------:R-:W-:-:S02]  /*07c0*/  SEL R11, RZ, 0x1, !P0 ;  /* 0x00000001ff0b7807 */ /* 0x000fc40004000000 */
[----:B------:R-:W-:Y:S02]  /*07d0*/  @P4 SEL R22, RZ, 0x1, P5 ;  /* 0x00000001ff164807 */ /* 0x000fe40002800000 */
[----:B------:R-:W-:Y:S02]  /*07e0*/  SEL R18, RZ, 0x1, !P1 ;  /* 0x00000001ff127807 */ /* 0x000fe40004800000 */
[----:B------:R-:W-:Y:S02]  /*07f0*/  LOP3.LUT R22, R22, R11, RZ, 0xc0, !PT ;  /* 0x0000000b16167212 */ /* 0x000fe400078ec0ff */
[----:B------:R-:W-:Y:S01]  /*0800*/  SEL R18, R18, 0x2, P6 ;  /* 0x0000000212127807 */ /* 0x000fe20003000000 */
[----:B------:R0:W2:Y:S01]  /*0810*/  @!UP1 SYNCS.EXCH.64 URZ, [UR6+0x88], UR4 ;  /* 0x00008804063f95b2 */ /* 0x0000a20008000100 */
[----:B------:R-:W-:Y:S01]  /*0820*/  NOP ;  /* 0x0000000000007918 */ /* 0x000fe20000000000 */
[----:B------:R-:W-:Y:S05]  /*0830*/  @!P2 BRA `(.L_x_3) ;  /* 0x000000000008a947 */ /* 0x000fea0003800000 */
[----:B-12---:R-:W-:Y:S01]  /*0840*/  UCGABAR_ARV ;  /* 0x00000000000079c7 */ /* 0x006fe20008000000 */
[----:B------:R-:W-:Y:S05]  /*0850*/  BRA `(.L_x_4) ;  /* 0x0000000000047947 */ /* 0x000fea0003800000 */
.L_x_3:
[----:B-12---:R-:W-:Y:S01]  /*0860*/  NOP ;  /* 0x0000000000007918 */ /* 0x006fe20000000000 */
.L_x_4:
[----:B------:R-:W1:Y:S01]  /*0870*/  LDC R2, c[0x0][0x65c] ;  /* 0x00019700ff027b82 */ /* 0x000e620000000800 */
[----:B------:R-:W-:Y:S02]  /*0880*/  IMAD.U32 R10, RZ, RZ, UR8 ;  /* 0x00000008ff0a7e24 */ /* 0x000fe4000f8e00ff */
[----:B------:R-:W-:Y:S01]  /*0890*/  IMAD.MOV.U32 R11, RZ, RZ, RZ ;  /* 0x000000ffff0b7224 */ /* 0x000fe200078e00ff */
[----:B-1----:R-:W-:-:S04]  /*08a0*/  ISETP.NE.AND P1, PT, R2, 0x1, PT ;  /* 0x000000010200780c */ /* 0x002fc80003f25270 */
[----:B------:R-:W-:-:S09]  /*08b0*/  P2R R5, PR, RZ, 0x2 ;  /* 0x00000002ff057803 */ /* 0x000fd20000000000 */
[----:B------:R-:W1:Y:S01]  /*08c0*/  @P1 LDC R17, c[0x0][0x10] ;  /* 0x00000400ff111b82 */ /* 0x000e620000000800 */
[----:B------:R-:W-:Y:S02]  /*08d0*/  @P1 IMAD.MOV.U32 R5, RZ, RZ, RZ ;  /* 0x000000ffff051224 */ /* 0x000fe400078e00ff */
[----:B------:R-:W-:-:S05]  /*08e0*/  @P1 IMAD.MOV.U32 R15, RZ, RZ, RZ ;  /* 0x000000ffff0f1224 */ /* 0x000fca00078e00ff */
[----:B------:R-:W2:Y:S01]  /*08f0*/  @!P1 LDC R13, c[0x0][0xc] ;  /* 0x00000300ff0d9b82 */ /* 0x000ea20000000800 */
[----:B0-----:R-:W-:Y:S01]  /*0900*/  ULDC UR4, c[0x0][0xc] ;  /* 0x0000030000047ab9 */ /* 0x001fe20000000800 */
[----:B------:R-:W-:Y:S01]  /*0910*/  ULDC UR5, c[0x0][0x10] ;  /* 0x0000040000057ab9 */ /* 0x000fe20000000800 */
[----:B------:R-:W-:Y:S01]  /*0920*/  ULDC UR6, c[0x0][0x14] ;  /* 0x0000050000067ab9 */ /* 0x000fe20000000800 */
[----:B------:R-:W-:-:S04]  /*0930*/  UIMAD.WIDE.U32 UR4, UR4, UR5, URZ ;  /* 0x00000005040472a5 */ /* 0x000fc8000f8e003f */
[----:B------:R-:W-:Y:S02]  /*0940*/  UIMAD.WIDE.U32 UR36, UR4, UR6, URZ ;  /* 0x00000006042472a5 */ /* 0x000fe4000f8e003f */
[----:B------:R-:W-:-:S04]  /*0950*/  UIMAD UR42, UR5, UR6, URZ ;  /* 0x00000006052a72a4 */ /* 0x000fc8000f8e023f */
[----:B------:R-:W-:Y:S01]  /*0960*/  UIADD3 UR42, UR37, UR42, URZ ;  /* 0x0000002a252a7290 */ /* 0x000fe2000fffe03f */
[----:B-1----:R-:W-:-:S04]  /*0970*/  @P1 IMAD.WIDE.U32 R16, R17, UR8, R4 ;  /* 0x0000000811101c25 */ /* 0x002fc8000f8e0004 */
[----:B------:R-:W-:Y:S02]  /*0980*/  @P1 IMAD.IADD R17, R17, 0x1, R15 ;  /* 0x0000000111111824 */ /* 0x000fe400078e020f */
[----:B--2---:R-:W-:-:S04]  /*0990*/  @!P1 IMAD.WIDE.U32 R10, R4, R13, R10 ;  /* 0x0000000d040a9225 */ /* 0x004fc800078e000a */
[----:B------:R-:W-:Y:S02]  /*09a0*/  @!P1 IMAD.MOV.U32 R16, RZ, RZ, R10 ;  /* 0x000000ffff109224 */ /* 0x000fe400078e000a */
[----:B------:R-:W-:Y:S01]  /*09b0*/  @!P1 IMAD.MOV.U32 R17, RZ, RZ, R11 ;  /* 0x000000ffff119224 */ /* 0x000fe200078e000b */
[----:B------:R-:W-:Y:S06]  /*09c0*/  @!P2 BRA `(.L_x_5) ;  /* 0x00000000000ca947 */ /* 0x000fec0003800000 */
[----:B------:R-:W-:Y:S01]  /*09d0*/  UCGABAR_WAIT ;  /* 0x0000000000007dc7 */ /* 0x000fe20008000000 */
[----:B------:R-:W-:Y:S01]  /*09e0*/  CCTL.IVALL ;  /* 0x00000000ff00798f */ /* 0x000fe20002000000 */
[----:B------:R-:W-:Y:S05]  /*09f0*/  BRA `(.L_x_6) ;  /* 0x0000000000047947 */ /* 0x000fea0003800000 */
.L_x_5:
[----:B------:R-:W-:Y:S06]  /*0a00*/  BAR.SYNC.DEFER_BLOCKING 0x0 ;  /* 0x0000000000007b1d */ /* 0x000fec0000010000 */
.L_x_6:
[----:B------:R-:W-:Y:S05]  /*0a10*/  @!P3 BRA `(.L_x_7) ;  /* 0x0000005c00c4b947 */ /* 0x000fea0003800000 */
[----:B------:R-:W-:-:S13]  /*0a20*/  ISETP.GT.U32.AND P0, PT, R8, 0x1, PT ;  /* 0x000000010800780c */ /* 0x000fda0003f04070 */
[----:B------:R-:W-:Y:S05]  /*0a30*/  @P0 EXIT ;  /* 0x000000000000094d */ /* 0x000fea0003800000 */
[----:B------:R-:W-:Y:S01]  /*0a40*/  ULDC.64 UR4, c[0x0][0x650] ;  /* 0x0001940000047ab9 */ /* 0x000fe20000000a00 */
[----:B------:R-:W-:Y:S01]  /*0a50*/  PRMT R3, RZ, 0x7610, R3 ;  /* 0x00007610ff037816 */ /* 0x000fe20000000003 */
[----:B------:R-:W-:Y:S01]  /*0a60*/  IMAD.MOV.U32 R103, RZ, RZ, -0x1 ;  /* 0xffffffffff677424 */ /* 0x000fe200078e00ff */
[----:B------:R-:W-:Y:S01]  /*0a70*/  ISETP.GE.U32.AND P0, PT, R16, UR4, PT ;  /* 0x0000000410007c0c */ /* 0x000fe2000bf06070 */
[----:B------:R-:W-:Y:S02]  /*0a80*/  IMAD.MOV.U32 R100, RZ, RZ, -0x1 ;  /* 0xffffffffff647424 */ /* 0x000fe400078e00ff */
[----:B------:R-:W-:Y:S01]  /*0a90*/  IMAD.MOV.U32 R101, RZ, RZ, -0x1 ;  /* 0xffffffffff657424 */ /* 0x000fe200078e00ff */
[----:B------:R-:W-:-:S13]  /*0aa0*/  ISETP.GE.U32.AND.EX P0, PT, R17, UR5, PT, P0 ;  /* 0x0000000511007c0c */ /* 0x000fda000bf06100 */
[----:B------:R-:W-:Y:S05]  /*0ab0*/  @P0 BRA `(.L_x_8) ;  /* 0x0000000400280947 */ /* 0x000fea0003800000 */
[----:B------:R-:W0:Y:S01]  /*0ac0*/  LDC.64 R24, c[0x0][0x628] ;  /* 0x00018a00ff187b82 */ /* 0x000e220000000a00 */
[----:B------:R-:W-:Y:S02]  /*0ad0*/  IMAD.MOV.U32 R10, RZ, RZ, R16 ;  /* 0x000000ffff0a7224 */ /* 0x000fe400078e0010 */
[----:B------:R-:W-:-:S05]  /*0ae0*/  IMAD.MOV.U32 R11, RZ, RZ, R17 ;  /* 0x000000ffff0b7224 */ /* 0x000fca00078e0011 */
[----:B------:R-:W1:Y:S08]  /*0af0*/  LDC R8, c[0x0][0x630] ;  /* 0x00018c00ff087b82 */ /* 0x000e700000000800 */
[----:B------:R-:W2:Y:S01]  /*0b00*/  LDC.64 R26, c[0x0][0x620] ;  /* 0x00018800ff1a7b82 */ /* 0x000ea20000000a00 */
[----:B0-----:R-:W-:-:S04]  /*0b10*/  ISETP.NE.U32.AND P0, PT, R24, RZ, PT ;  /* 0x000000ff1800720c */ /* 0x001fc80003f05070 */
[----:B------:R-:W-:-:S13]  /*0b20*/  ISETP.NE.AND.EX P0, PT, R25, RZ, PT, P0 ;  /* 0x000000ff1900720c */ /* 0x000fda0003f05300 */
[----:B-12---:R-:W-:Y:S05]  /*0b30*/  @!P0 BRA `(.L_x_9) ;  /* 0x0000000000288947 */ /* 0x006fea0003800000 */
[----:B------:R-:W0:Y:S02]  /*0b40*/  LDC R3, c[0x0][0x634] ;  /* 0x00018d00ff037b82 */ /* 0x000e240000000800 */
[----:B0-----:R-:W-:-:S05]  /*0b50*/  IADD3 R3, P0, R16, R3, RZ ;  /* 0x0000000310037210 */ /* 0x001fca0007f1e0ff */
[----:B------:R-:W-:-:S04]  /*0b60*/  IMAD.X R21, RZ, RZ, R17, P0 ;  /* 0x000000ffff157224 */ /* 0x000fc800000e0611 */
[----:B------:R-:W-:-:S04]  /*0b70*/  IMAD.WIDE.U32 R10, R21, R24, RZ ;  /* 0x00000018150a7225 */ /* 0x000fc800078e00ff */
[----:B------:R-:W-:-:S04]  /*0b80*/  IMAD.WIDE.U32 R12, P0, R3, R25, R10 ;  /* 0x00000019030c7225 */ /* 0x000fc8000780000a */
[----:B------:R-:W-:-:S04]  /*0b90*/  IMAD.WIDE.U32 R10, R3, R24, RZ ;  /* 0x00000018030a7225 */ /* 0x000fc800078e00ff */
[----:B------:R-:W-:Y:S01]  /*0ba0*/  IMAD.X R15, RZ, RZ, RZ, P0 ;  /* 0x000000ffff0f7224 */ /* 0x000fe200000e06ff */
[----:B------:R-:W-:Y:S01]  /*0bb0*/  IADD3 RZ, P0, R11, R12, RZ ;  /* 0x0000000c0bff7210 */ /* 0x000fe20007f1e0ff */
[----:B------:R-:W-:-:S04]  /*0bc0*/  IMAD.MOV.U32 R14, RZ, RZ, R13 ;  /* 0x000000ffff0e7224 */ /* 0x000fc800078e000d */
[----:B------:R-:W-:-:S08]  /*0bd0*/  IMAD.WIDE.U32.X R10, R21, R25, R14, P0 ;  /* 0x00000019150a7225 */ /* 0x000fd000000e040e */
.L_x_9:
[----:B------:R-:W0:Y:S01]  /*0be0*/  LDC.64 R30, c[0x0][0x640] ;  /* 0x00019000ff1e7b82 */ /* 0x000e220000000a00 */
[-CC-:B------:R-:W-:Y:S01]  /*0bf0*/  SHF.R.U64 R101, R10, R8.reuse, R11.reuse ;  /* 0x000000080a657219 */ /* 0x180fe2000000120b */
[----:B------:R-:W-:Y:S01]  /*0c00*/  IMAD R29, R9, R23, R4 ;  /* 0x00000017091d7224 */ /* 0x000fe200078e0204 */
[----:B------:R-:W-:Y:S01]  /*0c10*/  SHF.R.U32.HI R3, RZ, R8, R11 ;  /* 0x00000008ff037219 */ /* 0x000fe2000001160b */
[----:B------:R-:W-:Y:S01]  /*0c20*/  IMAD.MOV.U32 R23, RZ, RZ, 0x1 ;  /* 0x00000001ff177424 */ /* 0x000fe200078e00ff */
[----:B------:R-:W-:-:S03]  /*0c30*/  IADD3 R5, P0, RZ, -R101, RZ ;  /* 0x80000065ff057210 */ /* 0x000fc60007f1e0ff */
[----:B------:R-:W1:Y:S02]  /*0c40*/  LDC R12, c[0x0][0x618] ;  /* 0x00018600ff0c7b82 */ /* 0x000e640000000800 */
[----:B------:R-:W-:Y:S02]  /*0c50*/  IMAD.X R3, RZ, RZ, ~R3, P0 ;  /* 0x000000ffff037224 */ /* 0x000fe400000e0e03 */
[----:B------:R-:W-:-:S04]  /*0c60*/  IMAD.WIDE.U32 R10, R5, R26, R16 ;  /* 0x0000001a050a7225 */ /* 0x000fc800078e0010 */
[----:B------:R-:W2:Y:S01]  /*0c70*/  LDC R20, c[0x0][0x608] ;  /* 0x00018200ff147b82 */ /* 0x000ea20000000800 */
[----:B------:R-:W-:Y:S02]  /*0c80*/  IMAD R8, R3, R26, RZ ;  /* 0x0000001a03087224 */ /* 0x000fe400078e02ff */
[----:B------:R-:W-:Y:S02]  /*0c90*/  IMAD.MOV.U32 R3, RZ, RZ, -0x1 ;  /* 0xffffffffff037424 */ /* 0x000fe400078e00ff */
[----:B------:R-:W-:-:S03]  /*0ca0*/  IMAD R5, R5, R27, R8 ;  /* 0x0000001b05057224 */ /* 0x000fc600078e0208 */
[----:B------:R-:W3:Y:S01]  /*0cb0*/  LDC R28, c[0x0][0x658] ;  /* 0x00019600ff1c7b82 */ /* 0x000ee20000000800 */
[----:B------:R-:W-:Y:S01]  /*0cc0*/  IMAD.IADD R5, R11, 0x1, R5 ;  /* 0x000000010b057824 */ /* 0x000fe200078e0205 */
[----:B0-----:R-:W-:-:S04]  /*0cd0*/  ISETP.NE.U32.AND P0, PT, R30, RZ, PT ;  /* 0x000000ff1e00720c */ /* 0x001fc80003f05070 */
[----:B------:R-:W-:Y:S02]  /*0ce0*/  ISETP.NE.AND.EX P0, PT, R31, RZ, PT, P0 ;  /* 0x000000ff1f00720c */ /* 0x000fe40003f05300 */
[----:B------:R-:W0:Y:S01]  /*0cf0*/  LDC R24, c[0x0][0x600] ;  /* 0x00018000ff187b82 */ /* 0x000e220000000800 */
[-CC-:B-1----:R-:W-:Y:S02]  /*0d00*/  SHF.R.U64 R14, R10, R12.reuse, R5.reuse ;  /* 0x0000000c0a0e7219 */ /* 0x182fe40000001205 */
[----:B------:R-:W-:-:S05]  /*0d10*/  SHF.R.U32.HI R5, RZ, R12, R5 ;  /* 0x0000000cff057219 */ /* 0x000fca0000011605 */
[----:B------:R-:W1:Y:S01]  /*0d20*/  LDC R15, c[0x0][0x648] ;  /* 0x00019200ff0f7b82 */ /* 0x000e620000000800 */
[-CC-:B--2---:R-:W-:Y:S02]  /*0d30*/  SHF.R.U64 R27, R14, R20.reuse, R5.reuse ;  /* 0x000000140e1b7219 */ /* 0x184fe40000001205 */
[----:B------:R-:W-:-:S05]  /*0d40*/  SHF.R.U32.HI R5, RZ, R20, R5 ;  /* 0x00000014ff057219 */ /* 0x000fca0000011605 */
[----:B------:R-:W2:Y:S01]  /*0d50*/  LDC R21, c[0x0][0x638] ;  /* 0x00018e00ff157b82 */ /* 0x000ea20000000800 */
[-CC-:B---3--:R-:W-:Y:S02]  /*0d60*/  SHF.R.U64 R20, R27, R28.reuse, R5.reuse ;  /* 0x0000001c1b147219 */ /* 0x188fe40000001205 */
[-C--:B------:R-:W-:Y:S02]  /*0d70*/  SHF.L.U32 R3, R3, R28.reuse, RZ ;  /* 0x0000001c03037219 */ /* 0x080fe400000006ff */
[----:B------:R-:W-:Y:S01]  /*0d80*/  SHF.R.U32.HI R5, RZ, R28, R5 ;  /* 0x0000001cff057219 */ /* 0x000fe20000011605 */
[----:B------:R-:W-:Y:S01]  /*0d90*/  IMAD.MOV.U32 R4, RZ, RZ, R20 ;  /* 0x000000ffff047224 */ /* 0x000fe200078e0014 */
[----:B------:R-:W-:Y:S01]  /*0da0*/  LOP3.LUT R12, RZ, R3, RZ, 0x33, !PT ;  /* 0x00000003ff0c7212 */ /* 0x000fe200078e33ff */
[----:B------:R-:W3:Y:S01]  /*0db0*/  LDC R25, c[0x0][0x610] ;  /* 0x00018400ff197b82 */ /* 0x000ee20000000800 */
[----:B------:R-:W-:Y:S05]  /*0dc0*/  @!P0 BRA `(.L_x_10) ;  /* 0x0000000000288947 */ /* 0x000fea0003800000 */
[----:B------:R-:W4:Y:S02]  /*0dd0*/  LDC R3, c[0x0][0x64c] ;  /* 0x00019300ff037b82 */ /* 0x000f240000000800 */
[----:B----4-:R-:W-:-:S05]  /*0de0*/  IADD3 R3, P0, R20, R3, RZ ;  /* 0x0000000314037210 */ /* 0x010fca0007f1e0ff */
        /* <DEDUP_REMOVED lines=8> */
.L_x_10:
[----:B-1----:R-:W-:Y:S01]  /*0e70*/  SHF.R.U64 R4, R4, R15, R5 ;  /* 0x0000000f04047219 */ /* 0x002fe20000001205 */
[----:B0-----:R-:W-:Y:S01]  /*0e80*/  VIADD R5, R24, 0xffffffff ;  /* 0xffffffff18057836 */ /* 0x001fe20000000000 */
[----:B------:R-:W-:Y:S02]  /*0e90*/  SHF.L.U32 R3, R23, R28, RZ ;  /* 0x0000001c17037219 */ /* 0x000fe400000006ff */
[----:B------:R-:W-:Y:S01]  /*0ea0*/  LOP3.LUT R12, R27, R12, RZ, 0xc0, !PT ;  /* 0x0000000c1b0c7212 */ /* 0x000fe200078ec0ff */
[----:B------:R-:W-:Y:S01]  /*0eb0*/  IMAD.MOV R8, RZ, RZ, -R4 ;  /* 0x000000ffff087224 */ /* 0x000fe200078e0a04 */
[----:B------:R-:W-:Y:S02]  /*0ec0*/  SEL R6, R6, R29, !P1 ;  /* 0x0000001d06067207 */ /* 0x000fe40004800000 */
[----:B------:R-:W-:Y:S01]  /*0ed0*/  LOP3.LUT R5, R14, R5, RZ, 0xc0, !PT ;  /* 0x000000050e057212 */ /* 0x000fe200078ec0ff */
[----:B------:R-:W-:Y:S02]  /*0ee0*/  IMAD R9, R3, R4, R12 ;  /* 0x0000000403097224 */ /* 0x000fe400078e020c */
[----:B--2---:R-:W-:-:S02]  /*0ef0*/  IMAD R3, R8, R21, R20 ;  /* 0x0000001508037224 */ /* 0x004fc400078e0214 */
[----:B---3--:R-:W-:Y:S02]  /*0f00*/  IMAD R6, R9, R25, R6 ;  /* 0x0000001909067224 */ /* 0x008fe400078e0206 */
[----:B------:R-:W-:Y:S02]  /*0f10*/  IMAD R103, R3, R24, R5 ;  /* 0x0000001803677224 */ /* 0x000fe400078e0205 */
[----:B------:R-:W-:-:S03]  /*0f20*/  IMAD.MOV.U32 R4, RZ, RZ, 0x1 ;  /* 0x00000001ff047424 */ /* 0x000fc600078e00ff */
[----:B------:R-:W-:Y:S02]  /*0f30*/  SEL R100, R103, R6, !P1 ;  /* 0x0000000667647207 */ /* 0x000fe40004800000 */
[----:B------:R-:W-:Y:S02]  /*0f40*/  PRMT R3, R4, 0x7610, R3 ;  /* 0x0000761004037816 */ /* 0x000fe40000000003 */
[----:B------:R-:W-:-:S07]  /*0f50*/  SEL R103, R6, R103, !P1 ;  /* 0x0000006706677207 */ /* 0x000fce0004800000 */
.L_x_8:
[----:B------:R-:W-:-:S08]  /*0f60*/  NOP ;  /* 0x0000000000007918 */ /* 0x000fd00000000000 */
[----:B------:R-:W0:Y:S02]  /*0f70*/  USETMAXREG.TRY_ALLOC.CTAPOOL UP0, 0xe8 ;  /* 0x000000e8000079c8 */ /* 0x000e240008000600 */
[----:B0-----:R-:W-:-:S13]  /*0f80*/  PLOP3.LUT P0, PT, PT, PT, UP0, 0x80, 0x0 ;  /* 0x000000000000781c */ /* 0x001fda0003f0f008 */
[----:B------:R-:W-:Y:S05]  /*0f90*/  @!P0 BRA `(.L_x_8) ;  /* 0xfffffffc00f08947 */ /* 0x000fea000383ffff */
[----:B------:R-:W-:Y:S01]  /*0fa0*/  ULDC.64 UR4, c[0x0][0x598] ;  /* 0x0001660000047ab9 */ /* 0x000fe20000000a00 */
[----:B------:R-:W-:Y:S01]  /*0fb0*/  ULDC.64 UR38, c[0x0][0x208] ;  /* 0x0000820000267ab9 */ /* 0x000fe20000000a00 */
[----:B------:R-:W-:-:S04]  /*0fc0*/  ISETP.NE.U32.AND P0, PT, RZ, UR4, PT ;  /* 0x00000004ff007c0c */ /* 0x000fc8000bf05070 */
[----:B------:R-:W-:-:S13]  /*0fd0*/  ISETP.NE.AND.EX P0, PT, RZ, UR5, PT, P0 ;  /* 0x00000005ff007c0c */ /* 0x000fda000bf05300 */
[----:B------:R-:W-:Y:S05]  /*0fe0*/  @!P0 BRA `(.L_x_11) ;  /* 0x00000000001c8947 */ /* 0x000fea0003800000 */
[----:B------:R-:W0:Y:S02]  /*0ff0*/  LDC.64 R4, c[0x0][0x598] ;  /* 0x00016600ff047b82 */ /* 0x000e240000000a00 */
[----:B0-----:R-:W2:Y:S02]  /*1000*/  LDG.E.64 R4, desc[UR38][R4.64] ;  /* 0x0000002604047981 */ /* 0x001ea4000c1e1b00 */
[----:B--2---:R-:W-:-:S04]  /*1010*/  ISETP.NE.U32.AND P0, PT, R4, RZ, PT ;  /* 0x000000ff0400720c */ /* 0x004fc80003f05070 */
[----:B------:R-:W-:-:S13]  /*1020*/  ISETP.NE.AND.EX P0, PT, R5, RZ, PT, P0 ;  /* 0x000000ff0500720c */ /* 0x000fda0003f05300 */
[----:B------:R-:W-:Y:S05]  /*1030*/  @!P0 BRA `(.L_x_11) ;  /* 0x0000000000088947 */ /* 0x000fea0003800000 */
[----:B------:R0:W5:Y:S01]  /*1040*/  LD.E R23, desc[UR38][R4.64] ;  /* 0x0000002604177980 */ /* 0x000162000c101900 */
[----:B------:R-:W-:Y:S05]  /*1050*/  BRA `(.L_x_12) ;  /* 0x0000000000247947 */ /* 0x000fea0003800000 */
.L_x_11:
[----:B------:R-:W-:Y:S02]  /*1060*/  ULDC.64 UR4, c[0x0][0x588] ;  /* 0x0001620000047ab9 */ /* 0x000fe40000000a00 */
[----:B------:R-:W-:-:S04]  /*1070*/  ISETP.NE.U32.AND P0, PT, RZ, UR4, PT ;  /* 0x00000004ff007c0c */ /* 0x000fc8000bf05070 */
[----:B------:R-:W-:-:S13]  /*1080*/  ISETP.NE.AND.EX P0, PT, RZ, UR5, PT, P0 ;  /* 0x00000005ff007c0c */ /* 0x000fda000bf05300 */
[----:B------:R-:W-:Y:S05]  /*1090*/  @!P0 BRA `(.L_x_13) ;  /* 0x00000000000c8947 */ /* 0x000fea0003800000 */
[----:B------:R-:W0:Y:S02]  /*10a0*/  LDC.64 R4, c[0x0][0x588] ;  /* 0x00016200ff047b82 */ /* 0x000e240000000a00 */
[----:B0-----:R1:W5:Y:S01]  /*10b0*/  LDG.E R23, desc[UR38][R4.64] ;  /* 0x0000002604177981 */ /* 0x001362000c1e1900 */
[----:B------:R-:W-:Y:S05]  /*10c0*/  BRA `(.L_x_12) ;  /* 0x0000000000087947 */ /* 0x000fea0003800000 */
.L_x_13:
[----:B------:R-:W-:Y:S02]  /*10d0*/  ULDC UR4, c[0x0][0x580] ;  /* 0x0001600000047ab9 */ /* 0x000fe40000000800 */
[----:B------:R-:W-:-:S07]  /*10e0*/  IMAD.U32 R23, RZ, RZ, UR4 ;  /* 0x00000004ff177e24 */ /* 0x000fce000f8e00ff */
.L_x_12:
[----:B------:R-:W-:Y:S02]  /*10f0*/  ULDC.64 UR4, c[0x0][0x5a0] ;  /* 0x0001680000047ab9 */ /* 0x000fe40000000a00 */
[----:B------:R-:W-:-:S04]  /*1100*/  ISETP.NE.U32.AND P0, PT, RZ, UR4, PT ;  /* 0x00000004ff007c0c */ /* 0x000fc8000bf05070 */
[----:B------:R-:W-:-:S13]  /*1110*/  ISETP.NE.AND.EX P0, PT, RZ, UR5, PT, P0 ;  /* 0x00000005ff007c0c */ /* 0x000fda000bf05300 */
[----:B------:R-:W-:Y:S05]  /*1120*/  @!P0 BRA `(.L_x_14) ;  /* 0x00000000001c8947 */ /* 0x000fea0003800000 */
[----:B01----:R-:W0:Y:S02]  /*1130*/  LDC.64 R4, c[0x0][0x5a0] ;  /* 0x00016800ff047b82 */ /* 0x003e240000000a00 */
[----:B0-----:R-:W2:Y:S02]  /*1140*/  LDG.E.64 R4, desc[UR38][R4.64] ;  /* 0x0000002604047981 */ /* 0x001ea4000c1e1b00 */
[----:B--2---:R-:W-:-:S04]  /*1150*/  ISETP.NE.U32.AND P0, PT, R4, RZ, PT ;  /* 0x000000ff0400720c */ /* 0x004fc80003f05070 */
[----:B------:R-:W-:-:S13]  /*1160*/  ISETP.NE.AND.EX P0, PT, R5, RZ, PT, P0 ;  /* 0x000000ff0500720c */ /* 0x000fda0003f05300 */
[----:B------:R-:W-:Y:S05]  /*1170*/  @!P0 BRA `(.L_x_14) ;  /* 0x0000000000088947 */ /* 0x000fea0003800000 */
[----:B------:R0:W5:Y:S01]  /*1180*/  LD.E R90, desc[UR38][R4.64] ;  /* 0x00000026045a7980 */ /* 0x000162000c101900 */
[----:B------:R-:W-:Y:S05]  /*1190*/  BRA `(.L_x_15) ;  /* 0x0000000000247947 */ /* 0x000fea0003800000 */
.L_x_14:
[----:B------:R-:W-:Y:S02]  /*11a0*/  ULDC.64 UR4, c[0x0][0x590] ;  /* 0x0001640000047ab9 */ /* 0x000fe40000000a00 */
[----:B------:R-:W-:-:S04]  /*11b0*/  ISETP.NE.U32.AND P0, PT, RZ, UR4, PT ;  /* 0x00000004ff007c0c */ /* 0x000fc8000bf05070 */
[----:B------:R-:W-:-:S13]  /*11c0*/  ISETP.NE.AND.EX P0, PT, RZ, UR5, PT, P0 ;  /* 0x00000005ff007c0c */ /* 0x000fda000bf05300 */
[----:B------:R-:W-:Y:S05]  /*11d0*/  @!P0 BRA `(.L_x_16) ;  /* 0x00000000000c8947 */ /* 0x000fea0003800000 */
[----:B------:R-:W2:Y:S02]  /*11e0*/  LDC.64 R90, c[0x0][0x590] ;  /* 0x00016400ff5a7b82 */ /* 0x000ea40000000a00 */
[----:B--2---:R2:W5:Y:S01]  /*11f0*/  LDG.E R90, desc[UR38][R90.64] ;  /* 0x000000265a5a7981 */ /* 0x004562000c1e1900 */
[----:B------:R-:W-:Y:S05]  /*1200*/  BRA `(.L_x_15) ;  /* 0x0000000000087947 */ /* 0x000fea0003800000 */
.L_x_16:
[----:B------:R-:W-:Y:S02]  /*1210*/  ULDC UR4, c[0x0][0x584] ;  /* 0x0001610000047ab9 */ /* 0x000fe40000000800 */
[----:B------:R-:W-:-:S07]  /*1220*/  IMAD.U32 R90, RZ, RZ, UR4 ;  /* 0x00000004ff5a7e24 */ /* 0x000fce000f8e00ff */
.L_x_15:
[----:B------:R-:W-:-:S13]  /*1230*/  LOP3.LUT P0, RZ, R3, 0xff, RZ, 0xc0, !PT ;  /* 0x000000ff03ff7812 */ /* 0x000fda000780c0ff */
[----:B------:R-:W-:Y:S05]  /*1240*/  @!P0 EXIT ;  /* 0x000000000000894d */ /* 0x000fea0003800000 */
[----:B------:R-:W3:Y:S01]  /*1250*/  LDC R93, c[0x0][0x658] ;  /* 0x00019600ff5d7b82 */ /* 0x000ee20000000800 */
[----:B------:R-:W-:Y:S01]  /*1260*/  LOP3.LUT R7, R7, 0x1, RZ, 0xc0, !PT ;  /* 0x0000000107077812 */ /* 0x000fe200078ec0ff */
[----:B------:R-:W-:Y:S01]  /*1270*/  ULDC.64 UR6, c[0x0][0x288] ;  /* 0x0000a20000067ab9 */ /* 0x000fe20000000a00 */
[----:B------:R-:W-:Y:S01]  /*1280*/  SHF.R.U32.HI R3, RZ, 0x2, R95 ;  /* 0x00000002ff037819 */ /* 0x000fe2000001165f */
[----:B------:R-:W-:Y:S01]  /*1290*/  UIADD3 UR4, UR7, 0x3f, URZ ;  /* 0x0000003f07047890 */ /* 0x000fe2000fffe03f */
[----:B------:R-:W-:Y:S01]  /*12a0*/  SHF.R.U32.HI R0, RZ, 0x1, R0 ;  /* 0x00000001ff007819 */ /* 0x000fe20000011600 */
[----:B------:R-:W-:Y:S01]  /*12b0*/  IMAD.SHL.U32 R88, R7, 0x40, RZ ;  /* 0x0000004007587824 */ /* 0x000fe200078e00ff */
[----:B------:R-:W-:Y:S01]  /*12c0*/  LOP3.LUT R3, R3, 0x7, RZ, 0xc0, !PT ;  /* 0x0000000703037812 */ /* 0x000fe200078ec0ff */
[----:B------:R-:W4:Y:S01]  /*12d0*/  LDC.64 R8, c[0x0][0x5c8] ;  /* 0x00017200ff087b82 */ /* 0x000f220000000a00 */
[----:B------:R-:W-:Y:S01]  /*12e0*/  USHF.R.S32.HI UR5, URZ, 0x1f, UR4 ;  /* 0x0000001f3f057899 */ /* 0x000fe20008011404 */
[----:B------:R-:W-:Y:S01]  /*12f0*/  LOP3.LUT R0, R0, 0x30, RZ, 0xc0, !PT ;  /* 0x0000003000007812 */ /* 0x000fe200078ec0ff */
[----:B------:R-:W-:Y:S01]  /*1300*/  IMAD.MOV.U32 R6, RZ, RZ, 0x1 ;  /* 0x00000001ff067424 */ /* 0x000fe200078e00ff */
[--C-:B------:R-:W-:Y:S01]  /*1310*/  LOP3.LUT R88, R88, 0x40, R3.reuse, 0xe2, !PT ;  /* 0x0000004058587812 */ /* 0x100fe200078ee203 */
[----:B------:R-:W-:Y:S01]  /*1320*/  ULEA.HI UR5, UR5, UR4, URZ, 0x6 ;  /* 0x0000000405057291 */ /* 0x000fe2000f8f303f */
[-C--:B01----:R-:W-:Y:S01]  /*1330*/  IADD3 R4, RZ, -R0.reuse, -R3 ;  /* 0x80000000ff047210 */ /* 0x083fe20007ffe803 */
[----:B------:R-:W-:Y:S01]  /*1340*/  IMAD.U32 R5, RZ, RZ, UR6 ;  /* 0x00000006ff057e24 */ /* 0x000fe2000f8e00ff */
[----:B------:R-:W0:Y:S01]  /*1350*/  LDC R97, c[0x0][0x600] ;  /* 0x00018000ff617b82 */ /* 0x000e220000000800 */
[----:B------:R-:W-:Y:S01]  /*1360*/  LOP3.LUT R88, R88, R0, RZ, 0xfc, !PT ;  /* 0x0000000058587212 */ /* 0x000fe200078efcff */
[----:B------:R-:W-:Y:S01]  /*1370*/  IMAD.MOV.U32 R0, RZ, RZ, -0x1 ;  /* 0xffffffffff007424 */ /* 0x000fe200078e00ff */
[----:B------:R-:W-:Y:S01]  /*1380*/  USHF.R.S32.HI UR43, URZ, 0x6, UR5 ;  /* 0x000000063f2b7899 */ /* 0x000fe20008011405 */
[----:B------:R-:W-:Y:S01]  /*1390*/  LOP3.LUT R94, R95, 0x3, RZ, 0xc0, !PT ;  /* 0x000000035f5e7812 */ /* 0x000fe200078ec0ff */
[----:B------:R-:W-:Y:S01]  /*13a0*/  IMAD R4, R7, -0x40, R4 ;  /* 0xffffffc007047824 */ /* 0x000fe200078e0204 */
[C---:B------:R-:W-:Y:S01]  /*13b0*/  LOP3.LUT R96, R95.reuse, 0x80, RZ, 0xc0, !PT ;  /* 0x000000805f607812 */ /* 0x040fe200078ec0ff */
[----:B------:R-:W-:Y:S01]  /*13c0*/  UISETP.LT.AND UP0, UPT, UR43, 0x1, UPT ;  /* 0x000000012b00788c */ /* 0x000fe2000bf01270 */
[-C--:B---3--:R-:W-:Y:S01]  /*13d0*/  SHF.L.U32 R0, R0, R93.reuse, RZ ;  /* 0x0000005d00007219 */ /* 0x088fe200000006ff */
[----:B------:R-:W-:Y:S01]  /*13e0*/  ULDC UR4, c[0x0][0x284] ;  /* 0x0000a10000047ab9 */ /* 0x000fe20000000800 */
[----:B------:R-:W-:Y:S01]  /*13f0*/  IMAD R94, R94, -0x2, R5 ;  /* 0xfffffffe5e5e7824 */ /* 0x000fe200078e0205 */
[----:B------:R-:W-:Y:S01]  /*1400*/  USEL UR44, UR43, 0x1, UP0 ;  /* 0x000000012b2c7887 */ /* 0x000fe20008000000 */
[----:B------:R-:W-:Y:S01]  /*1410*/  SHF.L.U32 R93, R6, R93, RZ ;  /* 0x0000005d065d7219 */ /* 0x000fe200000006ff */
[----:B------:R-:W-:Y:S01]  /*1420*/  IMAD.SHL.U32 R95, R95, 0x2, RZ ;  /* 0x000000025f5f7824 */ /* 0x000fe200078e00ff */
[----:B------:R-:W-:Y:S01]  /*1430*/  LOP3.LUT R102, R18, 0x1, RZ, 0xfc, !PT ;  /* 0x0000000112667812 */ /* 0x000fe200078efcff */
[----:B------:R-:W-:Y:S01]  /*1440*/  VIADD R99, R4, UR4 ;  /* 0x0000000404637c36 */ /* 0x000fe20008000000 */
[C---:B----4-:R-:W-:Y:S01]  /*1450*/  SHF.L.U64.HI R92, R8.reuse, 0x3, R9 ;  /* 0x00000003085c7819 */ /* 0x050fe20000010209 */
[----:B--2---:R-:W-:Y:S01]  /*1460*/  IMAD.SHL.U32 R91, R8, 0x8, RZ ;  /* 0x00000008085b7824 */ /* 0x004fe200078e00ff */
[----:B------:R-:W-:Y:S01]  /*1470*/  SHF.R.U32.HI R96, RZ, 0x7, R96 ;  /* 0x00000007ff607819 */ /* 0x000fe20000011660 */
[----:B------:R-:W-:Y:S01]  /*1480*/  IMAD.MOV.U32 R89, RZ, RZ, RZ ;  /* 0x000000ffff597224 */ /* 0x000fe200078e00ff */
[----:B------:R-:W-:Y:S01]  /*1490*/  LOP3.LUT R98, RZ, R0, RZ, 0x33, !PT ;  /* 0x00000000ff627212 */ /* 0x000fe200078e33ff */
[----:B------:R-:W-:Y:S01]  /*14a0*/  UIADD3 UR44, UR43, -UR44, URZ ;  /* 0x8000002c2b2c7290 */ /* 0x000fe2000fffe03f */
[----:B------:R-:W-:Y:S01]  /*14b0*/  UMOV UR40, URZ ;  /* 0x0000003f00287c82 */ /* 0x000fe20008000000 */
[----:B0-----:R-:W-:Y:S01]  /*14c0*/  VIADD R97, R97, 0xffffffff ;  /* 0xffffffff61617836 */ /* 0x001fe20000000000 */
[----:B------:R-:W-:-:S09]  /*14d0*/  UMOV UR41, URZ ;  /* 0x0000003f00297c82 */ /* 0x000fd20008000000 */
.L_x_164:
[----:B0-----:R-:W0:Y:S01]  /*14e0*/  SHFL.IDX PT, R0, R96, RZ, 0x1f ;  /* 0x00001fff60007589 */ /* 0x001e2200000e0000 */
[----:B-1----:R-:W1:Y:S01]  /*14f0*/  S2UR UR7, SR_CgaCtaId ;  /* 0x00000000000779c3 */ /* 0x002e620000008800 */
[----:B------:R-:W-:Y:S01]  /*1500*/  UMOV UR6, 0x400 ;  /* 0x0000040000067882 */ /* 0x000fe20000000000 */
[----:B0-----:R-:W-:Y:S01]  /*1510*/  R2UR UR4, R0 ;  /* 0x00000000000472ca */ /* 0x001fe200000e0000 */
[----:B-1----:R-:W-:-:S12]  /*1520*/  ULEA UR6, UR7, UR6, 0x18 ;  /* 0x0000000607067291 */ /* 0x002fd8000f8ec03f */
[----:B------:R-:W-:-:S04]  /*1530*/  ULEA.HI UR5, UR4, UR4, URZ, 0x1 ;  /* 0x0000000404057291 */ /* 0x000fc8000f8f083f */
[----:B------:R-:W-:-:S04]  /*1540*/  ULOP3.LUT UR5, UR5, 0x7fffe, URZ, 0xc0, !UPT ;  /* 0x0007fffe05057892 */ /* 0x000fc8000f8ec03f */
[----:B------:R-:W-:-:S03]  /*1550*/  UIADD3 UR5, UR4, -UR5, URZ ;  /* 0x8000000504057290 */ /* 0x000fc6000fffe03f */
[----:B------:R-:W-:Y:S01]  /*1560*/  ULDC UR4, c[0x0][0x28c] ;  /* 0x0000a30000047ab9 */ /* 0x000fe20000000800 */
[----:B------:R-:W-:Y:S01]  /*1570*/  ULEA UR5, UR5, UR6, 0xd ;  /* 0x0000000605057291 */ /* 0x000fe2000f8e683f */
[----:B------:R-:W-:-:S03]  /*1580*/  ISETP.LT.AND P0, PT, RZ, UR4, PT ;  /* 0x00000004ff007c0c */ /* 0x000fc6000bf01270 */
[----:B------:R-:W-:-:S04]  /*1590*/  UIADD3 UR5, UR5, 0x180, URZ ;  /* 0x0000018005057890 */ /* 0x000fc8000fffe03f */
[----:B------:R-:W-:-:S04]  /*15a0*/  USHF.R.U32.HI UR5, URZ, 0x4, UR5 ;  /* 0x000000043f057899 */ /* 0x000fc80008011605 */
[----:B------:R-:W-:-:S04]  /*15b0*/  ULOP3.LUT UR5, UR5, 0x3fff, URZ, 0xc0, !UPT ;  /* 0x00003fff05057892 */ /* 0x000fc8000f8ec03f */
[----:B------:R-:W-:Y:S01]  /*15c0*/  ULOP3.LUT UR45, UR5, 0x10000, URZ, 0xfc, !UPT ;  /* 0x00010000052d7892 */ /* 0x000fe2000f8efc3f */
[----:B--2345:R-:W-:Y:S11]  /*15d0*/  @P0 BRA `(.L_x_17) ;  /* 0x0000000000400947 */ /* 0x03cff60003800000 */
[----:B------:R-:W-:Y:S01]  /*15e0*/  MOV R0, 0x0 ;  /* 0x0000000000007802 */ /* 0x000fe20000000f00 */
[----:B------:R-:W-:Y:S01]  /*15f0*/  ULDC.64 UR4, c[0x4][0x68] ;  /* 0x01001a0000047ab9 */ /* 0x000fe20000000a00 */
[----:B------:R-:W-:Y:S01]  /*1600*/  ULDC.64 UR6, c[0x4][0x8] ;  /* 0x0100020000067ab9 */ /* 0x000fe20000000a00 */
[----:B------:R-:W-:Y:S01]  /*1610*/  IMAD.U32 R4, RZ, RZ, UR4 ;  /* 0x00000004ff047e24 */ /* 0x000fe2000f8e00ff */
[----:B------:R0:W1:Y:S01]  /*1620*/  LDC.64 R14, c[0x4][R0] ;  /* 0x01000000000e7b82 */ /* 0x0000620000000a00 */
[----:B------:R-:W-:Y:S01]  /*1630*/  IMAD.U32 R5, RZ, RZ, UR5 ;  /* 0x00000005ff057e24 */ /* 0x000fe2000f8e00ff */
[----:B------:R-:W-:Y:S01]  /*1640*/  ULDC.64 UR4, c[0x4][0x70] ;  /* 0x01001c0000047ab9 */ /* 0x000fe20000000a00 */
[----:B------:R-:W-:Y:S02]  /*1650*/  IMAD.U32 R10, RZ, RZ, UR6 ;  /* 0x00000006ff0a7e24 */ /* 0x000fe4000f8e00ff */
[----:B------:R-:W-:Y:S02]  /*1660*/  IMAD.U32 R6, RZ, RZ, UR4 ;  /* 0x00000004ff067e24 */ /* 0x000fe4000f8e00ff */
[----:B------:R-:W-:-:S02]  /*1670*/  IMAD.U32 R7, RZ, RZ, UR5 ;  /* 0x00000005ff077e24 */ /* 0x000fc4000f8e00ff */
[----:B------:R-:W-:Y:S02]  /*1680*/  IMAD.U32 R11, RZ, RZ, UR7 ;  /* 0x00000007ff0b7e24 */ /* 0x000fe4000f8e00ff */
[----:B------:R-:W-:Y:S02]  /*1690*/  IMAD.MOV.U32 R8, RZ, RZ, 0x1e1 ;  /* 0x000001e1ff087424 */ /* 0x000fe400078e00ff */
[----:B------:R-:W-:Y:S02]  /*16a0*/  IMAD.MOV.U32 R12, RZ, RZ, 0x1 ;  /* 0x00000001ff0c7424 */ /* 0x000fe400078e00ff */
[----:B0-----:R-:W-:-:S07]  /*16b0*/  IMAD.MOV.U32 R13, RZ, RZ, RZ ;  /* 0x000000ffff0d7224 */ /* 0x001fce00078e00ff */
[----:B------:R-:W-:-:S07]  /*16c0*/  LEPC R20, `(.L_x_17) ;  /* 0x000000001014794e */ /* 0x000fce0000000000 */
[----:B-1---5:R-:W-:Y:S05]  /*16d0*/  CALL.ABS.NOINC R14 ;  /* 0x000000000e007343 */ /* 0x022fea0003c00000 */
.L_x_17:
[----:B------:R-:W-:-:S13]  /*16e0*/  ISETP.NE.AND P0, PT, R102, 0x3, PT ;  /* 0x000000036600780c */ /* 0x000fda0003f05270 */
[----:B------:R-:W-:Y:S05]  /*16f0*/  @!P0 BRA `(.L_x_18) ;  /* 0x0000000000048947 */ /* 0x000fea0003800000 */
[----:B------:R-:W-:Y:S01]  /*1700*/  BPT.TRAP 0x1 ;  /* 0x000000040000795c */ /* 0x000fe20000300000 */
.L_x_18:
[----:B------:R-:W0:Y:S01]  /*1710*/  S2UR UR5, SR_CgaCtaId ;  /* 0x00000000000579c3 */ /* 0x000e220000008800 */
[----:B------:R-:W-:Y:S01]  /*1720*/  UMOV UR4, 0x400 ;  /* 0x0000040000047882 */ /* 0x000fe20000000000 */
[----:B------:R-:W-:Y:S02]  /*1730*/  IMAD.U32 R0, RZ, RZ, UR40 ;  /* 0x00000028ff007e24 */ /* 0x000fe4000f8e00ff */
[----:B------:R-:W-:-:S03]  /*1740*/  IMAD.U32 R3, RZ, RZ, UR41 ;  /* 0x00000029ff037e24 */ /* 0x000fc6000f8e00ff */
[----:B------:R-:W-:Y:S01]  /*1750*/  SHF.L.U32 R0, R0, 0x1f, RZ ;  /* 0x0000001f00007819 */ /* 0x000fe200000006ff */
[----:B0-----:R-:W-:-:S06]  /*1760*/  ULEA UR4, UR5, UR4, 0x18 ;  /* 0x0000000405047291 */ /* 0x001fcc000f8ec03f */
[----:B------:R-:W-:-:S04]  /*1770*/  IMAD.U32 R6, RZ, RZ, UR4 ;  /* 0x00000004ff067e24 */ /* 0x000fc8000f8e00ff */
[----:B------:R-:W-:-:S04]  /*1780*/  IMAD R3, R3, 0x8, R6 ;  /* 0x0000000803037824 */ /* 0x000fc800078e0206 */
[----:B------:R0:W1:Y:S01]  /*1790*/  SYNCS.PHASECHK.TRANS64.TRYWAIT P1, [R3+URZ], R0 ;  /* 0x00000000030075a7 */ /* 0x000062000802017f */
[----:B------:R-:W-:Y:S05]  /*17a0*/  @!P0 BRA `(.L_x_19) ;  /* 0x0000000000048947 */ /* 0x000fea0003800000 */
[----:B------:R-:W-:Y:S01]  /*17b0*/  BPT.TRAP 0x1 ;  /* 0x000000040000795c */ /* 0x000fe20000300000 */
.L_x_19:
[----:B------:R-:W-:-:S05]  /*17c0*/  IMAD.U32 R4, RZ, RZ, UR44 ;  /* 0x0000002cff047e24 */ /* 0x000fca000f8e00ff */
[----:B------:R-:W-:Y:S01]  /*17d0*/  ISETP.GE.AND P2, PT, R4, 0x1, PT ;  /* 0x000000010400780c */ /* 0x000fe20003f46270 */
[----:B-1----:R-:W-:-:S12]  /*17e0*/  @P1 BRA `(.L_x_20) ;  /* 0x0000000000081947 */ /* 0x002fd80003800000 */
[----:B------:R-:W1:Y:S02]  /*17f0*/  SYNCS.PHASECHK.TRANS64.TRYWAIT P1, [R3+URZ], R0 ;  /* 0x00000000030075a7 */ /* 0x000e64000802017f */
[----:B-1----:R-:W-:Y:S05]  /*1800*/  @!P1 BRA `(.L_x_21) ;  /* 0x00000068000c9947 */ /* 0x002fea0003800000 */
.L_x_20:
[----:B------:R-:W-:Y:S05]  /*1810*/  WARPSYNC.ALL ;  /* 0x0000000000007948 */ /* 0x000fea0003800000 */
[----:B------:R-:W-:Y:S01]  /*1820*/  R2UR UR4, R6 ;  /* 0x00000000060472ca */ /* 0x000fe200000e0000 */
[----:B------:R-:W-:Y:S01]  /*1830*/  ULEA UR5, UR41, UR45, 0xa ;  /* 0x0000002d29057291 */ /* 0x000fe2000f8e503f */
[----:B------:R-:W-:Y:S01]  /*1840*/  WARPGROUP.ARRIVE ;  /* 0x00000000000079c5 */ /* 0x000fe20000000000 */
[----:B------:R-:W-:Y:S01]  /*1850*/  UMOV UR9, 0x40000040 ;  /* 0x4000004000097882 */ /* 0x000fe20000000000 */
[----:B------:R-:W-:-:S04]  /*1860*/  UMOV UR11, 0x40000040 ;  /* 0x40000040000b7882 */ /* 0x000fc80000000000 */
[----:B------:R-:W-:-:S05]  /*1870*/  UMOV UR8, UR5 ;  /* 0x0000000500087c82 */ /* 0x000fca0008000000 */
[----:B------:R-:W-:-:S04]  /*1880*/  UIADD3 UR4, UR4, 0x1c180, URZ ;  /* 0x0001c18004047890 */ /* 0x000fc8000fffe03f */
[----:B------:R-:W-:-:S04]  /*1890*/  USHF.R.U32.HI UR4, URZ, 0x4, UR4 ;  /* 0x000000043f047899 */ /* 0x000fc80008011604 */
[----:B------:R-:W-:-:S04]  /*18a0*/  ULOP3.LUT UR4, UR4, 0x3fff, URZ, 0xc0, !UPT ;  /* 0x00003fff04047892 */ /* 0x000fc8000f8ec03f */
[----:B------:R-:W-:-:S04]  /*18b0*/  ULOP3.LUT UR4, UR4, 0x10000, URZ, 0xfc, !UPT ;  /* 0x0001000004047892 */ /* 0x000fc8000f8efc3f */
[----:B------:R-:W-:-:S07]  /*18c0*/  ULEA UR6, UR41, UR4, 0xa ;  /* 0x0000000429067291 */ /* 0x000fce000f8e503f */
[----:B------:R-:W-:Y:S02]  /*18d0*/  UMOV UR10, UR6 ;  /* 0x00000006000a7c82 */ /* 0x000fe40008000000 */
[----:B------:R-:W-:Y:S01]  /*18e0*/  HGMMA.64x128x16.F32 R24, gdesc[UR8], RZ, !UPT, gsb0 ;  /* 0x01e00000081879f0 */ /* 0x000fe2000c0008ff */
[----:B------:R-:W-:Y:S02]  /*18f0*/  UIADD3 UR8, UR5, 0x2, URZ ;  /* 0x0000000205087890 */ /* 0x000fe4000fffe03f */
[----:B------:R-:W-:Y:S01]  /*1900*/  UIADD3 UR10, UR6, 0x2, URZ ;  /* 0x00000002060a7890 */ /* 0x000fe2000fffe03f */
[----:B------:R-:W-:Y:S01]  /*1910*/  UMOV UR9, 0x40000040 ;  /* 0x4000004000097882 */ /* 0x000fe20000000000 */
[----:B------:R-:W-:Y:S01]  /*1920*/  UMOV UR11, 0x40000040 ;  /* 0x40000040000b7882 */ /* 0x000fe20000000000 */
[----:B------:R-:W-:Y:S02]  /*1930*/  WARPGROUP.DEPBAR.LE gsb0, 0x0 ;  /* 0x00008000000079c5 */ /* 0x000fe40000010000 */
[----:B------:R-:W-:-:S06]  /*1940*/  WARPGROUP.ARRIVE ;  /* 0x00000000000079c5 */ /* 0x000fcc0000000000 */
[----:B------:R-:W-:Y:S01]  /*1950*/  HGMMA.64x128x16.F32 R24, gdesc[UR8], R24, gsb0 ;  /* 0x01e00000081879f0 */ /* 0x000fe20008000818 */
        /* <DEDUP_REMOVED lines=13> */
[----:B------:R-:W-:Y:S03]  /*1a30*/  HGMMA.64x128x16.F32 R24, gdesc[UR8], R24, gsb0 ;  /* 0x01e00000081879f0 */ /* 0x000fe60008000818 */
[----:B------:R-:W-:Y:S02]  /*1a40*/  WARPGROUP.DEPBAR.LE gsb0, 0x0 ;  /* 0x00008000000079c5 */ /* 0x000fe40000010000 */
[----:B------:R-:W-:Y:S05]  /*1a50*/  @!P2 BRA `(.L_x_22) ;  /* 0x000000040028a947 */ /* 0x000fea0003800000 */
[----:B------:R-:W-:Y:S01]  /*1a60*/  UIADD3 UR5, UR41, 0x1, URZ ;  /* 0x0000000129057890 */ /* 0x000fe2000fffe03f */
[----:B01----:R-:W-:Y:S02]  /*1a70*/  IMAD.U32 R0, RZ, RZ, UR44 ;  /* 0x0000002cff007e24 */ /* 0x003fe4000f8e00ff */
[----:B------:R-:W-:Y:S01]  /*1a80*/  IMAD.U32 R3, RZ, RZ, UR41 ;  /* 0x00000029ff037e24 */ /* 0x000fe2000f8e00ff */
[----:B------:R-:W-:-:S04]  /*1a90*/  UISETP.NE.AND UP0, UPT, UR5, 0x7, UPT ;  /* 0x000000070500788c */ /* 0x000fc8000bf05270 */
[----:B------:R-:W-:Y:S02]  /*1aa0*/  USEL UR6, URZ, 0x1, UP0 ;  /* 0x000000013f067887 */ /* 0x000fe40008000000 */
[----:B------:R-:W-:Y:S02]  /*1ab0*/  USEL UR5, UR5, URZ, UP0 ;  /* 0x0000003f05057287 */ /* 0x000fe40008000000 */
[----:B------:R-:W-:-:S06]  /*1ac0*/  ULOP3.LUT UR6, UR40, UR6, URZ, 0x3c, !UPT ;  /* 0x0000000628067292 */ /* 0x000fcc000f8e3c3f */
[----:B------:R-:W-:-:S07]  /*1ad0*/  IMAD.U32 R7, RZ, RZ, UR6 ;  /* 0x00000006ff077e24 */ /* 0x000fce000f8e00ff */
.L_x_29:
[----:B------:R-:W-:Y:S05]  /*1ae0*/  @!P0 BRA `(.L_x_23) ;  /* 0x0000000000048947 */ /* 0x000fea0003800000 */
[----:B------:R-:W-:Y:S01]  /*1af0*/  BPT.TRAP 0x1 ;  /* 0x000000040000795c */ /* 0x000fe20000300000 */
.L_x_23:
[----:B------:R-:W0:Y:S01]  /*1b00*/  S2UR UR7, SR_CgaCtaId ;  /* 0x00000000000779c3 */ /* 0x000e220000008800 */
[----:B------:R-:W-:Y:S01]  /*1b10*/  UMOV UR6, 0x400 ;  /* 0x0000040000067882 */ /* 0x000fe20000000000 */
[----:B------:R-:W-:Y:S01]  /*1b20*/  IMAD.U32 R5, RZ, RZ, UR5 ;  /* 0x00000005ff057e24 */ /* 0x000fe2000f8e00ff */
[----:B------:R-:W-:Y:S01]  /*1b30*/  SHF.L.U32 R4, R7, 0x1f, RZ ;  /* 0x0000001f07047819 */ /* 0x000fe200000006ff */
[----:B0-----:R-:W-:-:S06]  /*1b40*/  ULEA UR6, UR7, UR6, 0x18 ;  /* 0x0000000607067291 */ /* 0x001fcc000f8ec03f */
[----:B------:R-:W-:-:S04]  /*1b50*/  IMAD.U32 R6, RZ, RZ, UR6 ;  /* 0x00000006ff067e24 */ /* 0x000fc8000f8e00ff */
[----:B------:R-:W-:-:S04]  /*1b60*/  IMAD R5, R5, 0x8, R6 ;  /* 0x0000000805057824 */ /* 0x000fc800078e0206 */
[----:B------:R0:W1:Y:S01]  /*1b70*/  SYNCS.PHASECHK.TRANS64.TRYWAIT P1, [R5+URZ], R4 ;  /* 0x00000004050075a7 */ /* 0x000062000802017f */
[----:B------:R-:W-:Y:S05]  /*1b80*/  @!P0 BRA `(.L_x_24) ;  /* 0x0000000000048947 */ /* 0x000fea0003800000 */
[----:B------:R-:W-:Y:S01]  /*1b90*/  BPT.TRAP 0x1 ;  /* 0x000000040000795c */ /* 0x000fe20000300000 */
.L_x_24:
[----:B-1----:R-:W-:Y:S05]  /*1ba0*/  @P1 BRA `(.L_x_25) ;  /* 0x0000000000081947 */ /* 0x002fea0003800000 */
[----:B------:R-:W1:Y:S02]  /*1bb0*/  SYNCS.PHASECHK.TRANS64.TRYWAIT P1, [R5+URZ], R4 ;  /* 0x00000004050075a7 */ /* 0x000e64000802017f */
[----:B-1----:R-:W-:Y:S05]  /*1bc0*/  @!P1 BRA `(.L_x_26) ;  /* 0x0000006400309947 */ /* 0x002fea0003800000 */
.L_x_25:
[----:B------:R-:W-:Y:S01]  /*1bd0*/  ULEA UR6, UR5, UR45, 0xa ;  /* 0x0000002d05067291 */ /* 0x000fe2000f8e503f */
[----:B------:R-:W-:Y:S01]  /*1be0*/  WARPGROUP.ARRIVE ;  /* 0x00000000000079c5 */ /* 0x000fe20000000000 */
[----:B------:R-:W-:Y:S01]  /*1bf0*/  ULEA UR7, UR5, UR4, 0xa ;  /* 0x0000000405077291 */ /* 0x000fe2000f8e503f */
[----:B------:R-:W-:Y:S01]  /*1c00*/  UMOV UR9, 0x40000040 ;  /* 0x4000004000097882 */ /* 0x000fe20000000000 */
[----:B------:R-:W-:-:S03]  /*1c10*/  UMOV UR11, 0x40000040 ;  /* 0x40000040000b7882 */ /* 0x000fc60000000000 */
[----:B------:R-:W-:Y:S02]  /*1c20*/  UMOV UR8, UR6 ;  /* 0x0000000600087c82 */ /* 0x000fe40008000000 */
[----:B------:R-:W-:Y:S02]  /*1c30*/  UMOV UR10, UR7 ;  /* 0x00000007000a7c82 */ /* 0x000fe40008000000 */
[----:B------:R-:W-:Y:S01]  /*1c40*/  HGMMA.64x128x16.F32 R24, gdesc[UR8], R24, gsb0 ;  /* 0x01e00000081879f0 */ /* 0x000fe20008000818 */
[----:B------:R-:W-:Y:S02]  /*1c50*/  UIADD3 UR8, UR6, 0x2, URZ ;  /* 0x0000000206087890 */ /* 0x000fe4000fffe03f */
[----:B------:R-:W-:Y:S01]  /*1c60*/  UIADD3 UR10, UR7, 0x2, URZ ;  /* 0x00000002070a7890 */ /* 0x000fe2000fffe03f */
[----:B------:R-:W-:Y:S01]  /*1c70*/  UMOV UR9, 0x40000040 ;  /* 0x4000004000097882 */ /* 0x000fe20000000000 */
[----:B------:R-:W-:Y:S01]  /*1c80*/  UMOV UR11, 0x40000040 ;  /* 0x40000040000b7882 */ /* 0x000fe20000000000 */
[----:B------:R-:W-:-:S02]  /*1c90*/  WARPGROUP.DEPBAR.LE gsb0, 0x0 ;  /* 0x00008000000079c5 */ /* 0x000fc40000010000 */
        /* <DEDUP_REMOVED lines=18> */
[----:B------:R-:W-:Y:S01]  /*1dc0*/  BPT.TRAP 0x1 ;  /* 0x000000040000795c */ /* 0x000fe20000300000 */
.L_x_27:
[----:B------:R-:W-:-:S13]  /*1dd0*/  ISETP.NE.AND P1, PT, R22, RZ, PT ;  /* 0x000000ff1600720c */ /* 0x000fda0003f25270 */
[----:B01----:R-:W-:-:S04]  /*1de0*/  @P1 IMAD R4, R3, 0x8, R6 ;  /* 0x0000000803041824 */ /* 0x003fc800078e0206 */
[----:B------:R-:W-:-:S05]  /*1df0*/  @P1 VIADD R4, R4, 0x38 ;  /* 0x0000003804041836 */ /* 0x000fca0000000000 */
[----:B------:R-:W-:-:S04]  /*1e00*/  @P1 PRMT R4, R19, 0x654, R4 ;  /* 0x0000065413041816 */ /* 0x000fc80000000004 */
[----:B------:R0:W-:Y:S01]  /*1e10*/  @P1 SYNCS.ARRIVE.TRANS64.RED.A1T0 RZ, [R4+URZ], RZ ;  /* 0x000000ff04ff19a7 */ /* 0x0001e2000810043f */
[----:B------:R-:W-:-:S13]  /*1e20*/  ISETP.GT.U32.AND P1, PT, R18, 0x1, PT ;  /* 0x000000011200780c */ /* 0x000fda0003f24070 */
[----:B0-----:R-:W-:Y:S05]  /*1e30*/  @P1 BRA `(.L_x_28) ;  /* 0x0000000000041947 */ /* 0x001fea0003800000 */
[----:B------:R-:W-:Y:S01]  /*1e40*/  BPT.TRAP 0x1 ;  /* 0x000000040000795c */ /* 0x000fe20000300000 */
.L_x_28:
[----:B------:R-:W-:Y:S01]  /*1e50*/  UIADD3 UR5, UR5, 0x1, URZ ;  /* 0x0000000105057890 */ /* 0x000fe2000fffe03f */
[C---:B------:R-:W-:Y:S01]  /*1e60*/  ISETP.GT.AND P2, PT, R0.reuse, 0x1, PT ;  /* 0x000000010000780c */ /* 0x040fe20003f44270 */
[----:B------:R-:W-:Y:S02]  /*1e70*/  VIADD R3, R3, 0x1 ;  /* 0x0000000103037836 */ /* 0x000fe40000000000 */
[----:B------:R-:W-:Y:S01]  /*1e80*/  UISETP.NE.AND UP0, UPT, UR5, 0x7, UPT ;  /* 0x000000070500788c */ /* 0x000fe2000bf05270 */
[----:B------:R-:W-:Y:S02]  /*1e90*/  VIADD R0, R0, 0xffffffff ;  /* 0xffffffff00007836 */ /* 0x000fe40000000000 */
[C---:B------:R-:W-:Y:S01]  /*1ea0*/  ISETP.NE.AND P1, PT, R3.reuse, 0x7, PT ;  /* 0x000000070300780c */ /* 0x040fe20003f25270 */
[----:B------:R-:W-:Y:S02]  /*1eb0*/  USEL UR6, URZ, 0x1, UP0 ;  /* 0x000000013f067887 */ /* 0x000fe40008000000 */
[----:B------:R-:W-:Y:S01]  /*1ec0*/  USEL UR5, UR5, URZ, UP0 ;  /* 0x0000003f05057287 */ /* 0x000fe20008000000 */
[----:B------:R-:W-:-:S03]  /*1ed0*/  SEL R3, R3, RZ, P1 ;  /* 0x000000ff03037207 */ /* 0x000fc60000800000 */
[----:B------:R-:W-:Y:S01]  /*1ee0*/  LOP3.LUT R7, R7, UR6, RZ, 0x3c, !PT ;  /* 0x0000000607077c12 */ /* 0x000fe2000f8e3cff */
[----:B------:R-:W-:Y:S07]  /*1ef0*/  @P2 BRA `(.L_x_29) ;  /* 0xfffffff800f82947 */ /* 0x000fee000383ffff */
.L_x_22:
[----:B01----:R-:W0:Y:S02]  /*1f00*/  LDC R0, c[0x0][0x28c] ;  /* 0x0000a300ff007b82 */ /* 0x003e240000000800 */
[----:B0-----:R-:W-:-:S13]  /*1f10*/  ISETP.GE.AND P1, PT, R0, 0x1, PT ;  /* 0x000000010000780c */ /* 0x001fda0003f26270 */
[----:B------:R-:W-:Y:S05]  /*1f20*/  @!P1 BRA `(.L_x_30) ;  /* 0x0000000000509947 */ /* 0x000fea0003800000 */
[----:B------:R-:W-:Y:S05]  /*1f30*/  @!P0 BRA `(.L_x_31) ;  /* 0x0000000000048947 */ /* 0x000fea0003800000 */
[----:B------:R-:W-:Y:S01]  /*1f40*/  BPT.TRAP 0x1 ;  /* 0x000000040000795c */ /* 0x000fe20000300000 */
.L_x_31:
[----:B------:R-:W-:Y:S01]  /*1f50*/  ISETP.NE.AND P0, PT, R22, RZ, PT ;  /* 0x000000ff1600720c */ /* 0x000fe20003f05270 */
[----:B------:R-:W-:Y:S01]  /*1f60*/  BSSY B0, `(.L_x_32) ;  /* 0x000000e000007945 */ /* 0x000fe20003800000 */
[----:B------:R-:W-:-:S11]  /*1f70*/  ISETP.GT.U32.AND P1, PT, R18, 0x1, PT ;  /* 0x000000011200780c */ /* 0x000fd60003f24070 */
[----:B------:R-:W-:Y:S05]  /*1f80*/  @!P0 BRA `(.L_x_33) ;  /* 0x00000000002c8947 */ /* 0x000fea0003800000 */
[----:B------:R-:W-:-:S04]  /*1f90*/  UIADD3 UR6, UR44, UR41, URZ ;  /* 0x000000292c067290 */ /* 0x000fc8000fffe03f */
[----:B------:R-:W-:-:S04]  /*1fa0*/  UIMAD.WIDE.U32 UR4, UR6, 0x24924925, URZ ;  /* 0x24924925060478a5 */ /* 0x000fc8000f8e003f */
[----:B------:R-:W-:-:S04]  /*1fb0*/  UIADD3 UR4, UR6, -UR5, URZ ;  /* 0x8000000506047290 */ /* 0x000fc8000fffe03f */
[----:B------:R-:W-:-:S04]  /*1fc0*/  ULEA.HI UR4, UR4, UR5, URZ, 0x1f ;  /* 0x0000000504047291 */ /* 0x000fc8000f8ff83f */
[----:B------:R-:W-:-:S04]  /*1fd0*/  USHF.R.U32.HI UR4, URZ, 0x2, UR4 ;  /* 0x000000023f047899 */ /* 0x000fc80008011604 */
[----:B------:R-:W-:-:S06]  /*1fe0*/  UIMAD UR4, UR4, -0x7, UR6 ;  /* 0xfffffff9040478a4 */ /* 0x000fcc000f8e0206 */
[----:B------:R-:W-:-:S04]  /*1ff0*/  IMAD.U32 R3, RZ, RZ, UR4 ;  /* 0x00000004ff037e24 */ /* 0x000fc8000f8e00ff */
[----:B------:R-:W-:-:S04]  /*2000*/  IMAD R0, R3, 0x8, R6 ;  /* 0x0000000803007824 */ /* 0x000fc800078e0206 */
[----:B------:R-:W-:-:S05]  /*2010*/  VIADD R0, R0, 0x38 ;  /* 0x0000003800007836 */ /* 0x000fca0000000000 */
[----:B------:R-:W-:-:S04]  /*2020*/  PRMT R0, R19, 0x654, R0 ;  /* 0x0000065413007816 */ /* 0x000fc80000000000 */
[----:B------:R0:W-:Y:S03]  /*2030*/  SYNCS.ARRIVE.TRANS64.RED.A1T0 RZ, [R0+URZ], RZ ;  /* 0x000000ff00ff79a7 */ /* 0x0001e6000810043f */
.L_x_33:
[----:B------:R-:W-:Y:S05]  /*2040*/  BSYNC B0 ;  /* 0x0000000000007941 */ /* 0x000fea0003800000 */
.L_x_32:
[----:B------:R-:W-:Y:S05]  /*2050*/  @P1 BRA `(.L_x_30) ;  /* 0x0000000000041947 */ /* 0x000fea0003800000 */
[----:B------:R-:W-:Y:S01]  /*2060*/  BPT.TRAP 0x1 ;  /* 0x000000040000795c */ /* 0x000fe20000300000 */
.L_x_30:
[----:B------:R-:W-:Y:S01]  /*2070*/  UISETP.GE.U32.AND UP1, UPT, UR43, 0x7, UPT ;  /* 0x000000072b00788c */ /* 0x000fe2000bf26070 */
[----:B------:R-:W-:Y:S01]  /*2080*/  IMAD.SHL.U32 R100, R100, 0x80, RZ ;  /* 0x0000008064647824 */ /* 0x000fe200078e00ff */
[----:B------:R-:W-:Y:S01]  /*2090*/  UIADD3 UR41, UR43, UR41, URZ ;  /* 0x000000292b297290 */ /* 0x000fe2000fffe03f */
[----:B------:R-:W-:Y:S01]  /*20a0*/  SHF.R.S32.HI R11, RZ, 0x1f, R101 ;  /* 0x0000001fff0b7819 */ /* 0x000fe20000011465 */
[----:B------:R-:W-:Y:S01]  /*20b0*/  ULDC UR10, c[0x0][0x288] ;  /* 0x0000a200000a7ab9 */ /* 0x000fe20000000800 */
[----:B------:R-:W-:Y:S01]  /*20c0*/  IMAD.SHL.U32 R6, R103, 0x80, RZ ;  /* 0x0000008067067824 */ /* 0x000fe200078e00ff */
[C---:B------:R-:W-:Y:S01]  /*20d0*/  LOP3.LUT R8, R100.reuse, 0x6, R95, 0xf8, !PT ;  /* 0x0000000664087812 */ /* 0x040fe200078ef85f */
[----:B------:R-:W-:Y:S01]  /*20e0*/  UISETP.GT.U32.AND UP0, UPT, UR41, 0x6, UPT ;  /* 0x000000062900788c */ /* 0x000fe2000bf04070 */
[----:B------:R-:W-:Y:S01]  /*20f0*/  ISETP.GE.AND P0, PT, R100, UR10, PT ;  /* 0x0000000a64007c0c */ /* 0x000fe2000bf06270 */
[----:B------:R-:W-:Y:S01]  /*2100*/  ULDC.64 UR6, c[0x0][0x5d0] ;  /* 0x0001740000067ab9 */ /* 0x000fe20000000a00 */
[----:B------:R-:W-:Y:S01]  /*2110*/  ULDC UR11, c[0x0][0x284] ;  /* 0x0000a100000b7ab9 */ /* 0x000fe20000000800 */
[----:B------:R-:W-:Y:S01]  /*2120*/  @UP1 UIMAD.WIDE.U32 UR4, UR41, 0x24924925, URZ ;  /* 0x24924925290418a5 */ /* 0x000fe2000f8e003f */
[----:B------:R-:W-:Y:S01]  /*2130*/  SHF.R.S32.HI R9, RZ, 0x1f, R8 ;  /* 0x0000001fff097819 */ /* 0x000fe20000011408 */
[----:B0-----:R-:W-:Y:S01]  /*2140*/  IMAD R0, R11, UR6, RZ ;  /* 0x000000060b007c24 */ /* 0x001fe2000f8e02ff */
[----:B------:R-:W-:Y:S01]  /*2150*/  UISETP.LT.U32.AND UP0, UPT, UR43, 0x7, UP0 ;  /* 0x000000072b00788c */ /* 0x000fe20008701070 */
[----:B------:R-:W-:Y:S01]  /*2160*/  ISETP.GE.OR P0, PT, R6, UR11, P0 ;  /* 0x0000000b06007c0c */ /* 0x000fe20008706670 */
[----:B------:R-:W-:Y:S01]  /*2170*/  @UP1 UIADD3 UR4, UR41, -UR5, URZ ;  /* 0x8000000529041290 */ /* 0x000fe2000fffe03f */
[C---:B------:R-:W-:Y:S01]  /*2180*/  IMAD R3, R101.reuse, UR7, R0 ;  /* 0x0000000765037c24 */ /* 0x040fe2000f8e0200 */
[----:B------:R-:W-:Y:S01]  /*2190*/  ULDC.64 UR8, c[0x0][0x5c8] ;  /* 0x0001720000087ab9 */ /* 0x000fe20000000a00 */
[----:B------:R-:W-:Y:S01]  /*21a0*/  IMAD.WIDE.U32 R4, R101, UR6, R8 ;  /* 0x0000000665047c25 */ /* 0x000fe2000f8e0008 */
[----:B------:R-:W-:-:S02]  /*21b0*/  USEL UR6, URZ, 0x1, !UP0 ;  /* 0x000000013f067887 */ /* 0x000fc4000c000000 */
[----:B------:R-:W-:Y:S01]  /*21c0*/  @UP1 ULEA.HI UR4, UR4, UR5, URZ, 0x1f ;  /* 0x0000000504041291 */ /* 0x000fe2000f8ff83f */
[----:B------:R-:W-:Y:S01]  /*21d0*/  IMAD.WIDE R104, R103, 0x80, R88 ;  /* 0x0000008067687825 */ /* 0x000fe200078e0258 */
[----:B------:R-:W-:Y:S02]  /*21e0*/  ULOP3.LUT UR40, UR40, UR6, URZ, 0x3c, !UPT ;  /* 0x0000000628287292 */ /* 0x000fe4000f8e3c3f */
[----:B------:R-:W-:Y:S01]  /*21f0*/  @UP1 USHF.R.U32.HI UR4, URZ, 0x2, UR4 ;  /* 0x000000023f041899 */ /* 0x000fe20008011604 */
[----:B------:R-:W-:Y:S02]  /*2200*/  IMAD.IADD R5, R5, 0x1, R3 ;  /* 0x0000000105057824 */ /* 0x000fe400078e0203 */
[----:B------:R-:W-:Y:S01]  /*2210*/  IMAD R3, R105, UR8, RZ ;  /* 0x0000000869037c24 */ /* 0x000fe2000f8e02ff */
[----:B------:R-:W-:Y:S01]  /*2220*/  @UP1 ULOP3.LUT UR40, UR40, 0x1, UR4, 0x78, !UPT ;  /* 0x0000000128281892 */ /* 0x000fe2000f8e7804 */
[----:B------:R-:W-:-:S04]  /*2230*/  IMAD.WIDE.U32 R106, R104, UR8, R4 ;  /* 0x00000008686a7c25 */ /* 0x000fc8000f8e0004 */
[----:B------:R-:W-:Y:S02]  /*2240*/  IMAD R7, R104, UR9, R3 ;  /* 0x0000000968077c24 */ /* 0x000fe4000f8e0203 */
[----:B------:R-:W-:Y:S01]  /*2250*/  IMAD.MOV.U32 R0, RZ, RZ, -0x1 ;  /* 0xffffffffff007424 */ /* 0x000fe200078e00ff */
[----:B------:R-:W-:Y:S06]  /*2260*/  @P0 BRA `(.L_x_34) ;  /* 0x00000040001c0947 */ /* 0x000fec0003800000 */
[----:B-----5:R-:W-:Y:S01]  /*2270*/  FSETP.NEU.AND P0, PT, R90, RZ, PT ;  /* 0x000000ff5a00720b */ /* 0x020fe20003f0d000 */
[----:B------:R-:W-:Y:S01]  /*2280*/  IMAD.IADD R4, R94, 0x1, -R100 ;  /* 0x000000015e047824 */ /* 0x000fe200078e0a64 */
[----:B------:R-:W-:Y:S01]  /*2290*/  BSSY B0, `(.L_x_34) ;  /* 0x0000404000007945 */ /* 0x000fe20003800000 */
[----:B------:R-:W-:Y:S02]  /*22a0*/  IMAD.IADD R3, R99, 0x1, -R6 ;  /* 0x0000000163037824 */ /* 0x000fe400078e0a06 */
[----:B------:R-:W-:Y:S01]  /*22b0*/  IMAD.IADD R103, R107, 0x1, R7 ;  /* 0x000000016b677824 */ /* 0x000fe200078e0207 */
[----:B------:R-:W-:-:S04]  /*22c0*/  ISETP.GT.AND P2, PT, R4, RZ, PT ;  /* 0x000000ff0400720c */ /* 0x000fc80003f44270 */
[----:B------:R-:W-:-:S03]  /*22d0*/  ISETP.GT.AND P1, PT, R3, RZ, P2 ;  /* 0x000000ff0300720c */ /* 0x000fc60001724270 */
[----:B------:R-:W-:Y:S10]  /*22e0*/  @!P0 BRA `(.L_x_35) ;  /* 0x0000002c00288947 */ /* 0x000ff40003800000 */
[----:B------:R-:W0:Y:S01]  /*22f0*/  LDC.64 R110, c[0x0][0x5b8] ;  /* 0x00016e00ff6e7b82 */ /* 0x000e220000000a00 */
[----:B------:R-:W-:-:S07]  /*2300*/  ULDC.64 UR4, c[0x0][0x5c0] ;  /* 0x0001700000047ab9 */ /* 0x000fce0000000a00 */
[----:B------:R-:W1:Y:S08]  /*2310*/  LDC.64 R112, c[0x0][0x5b0] ;  /* 0x00016c00ff707b82 */ /* 0x000e700000000a00 */
[----:B------:R-:W2:Y:S01]  /*2320*/  LDC.64 R114, c[0x0][0x5a8] ;  /* 0x00016a00ff727b82 */ /* 0x000ea20000000a00 */
[-C--:B0-----:R-:W-:Y:S02]  /*2330*/  IMAD R6, R11, R110.reuse, RZ ;  /* 0x0000006e0b067224 */ /* 0x081fe400078e02ff */
[----:B------:R-:W-:-:S04]  /*2340*/  IMAD.WIDE.U32 R108, R101, R110, R8 ;  /* 0x0000006e656c7225 */ /* 0x000fc800078e0008 */
[----:B------:R-:W-:Y:S02]  /*2350*/  IMAD R107, R101, R111, R6 ;  /* 0x0000006f656b7224 */ /* 0x000fe400078e0206 */
[-C--:B-1----:R-:W-:Y:S02]  /*2360*/  IMAD R5, R105, R112.reuse, RZ ;  /* 0x0000007069057224 */ /* 0x082fe400078e02ff */
[----:B------:R-:W-:Y:S02]  /*2370*/  IMAD.IADD R13, R109, 0x1, R107 ;  /* 0x000000016d0d7824 */ /* 0x000fe400078e026b */
[----:B------:R-:W-:Y:S02]  /*2380*/  IMAD.MOV.U32 R12, RZ, RZ, R108 ;  /* 0x000000ffff0c7224 */ /* 0x000fe400078e006c */
[C---:B------:R-:W-:Y:S02]  /*2390*/  IMAD R111, R104.reuse, R113, R5 ;  /* 0x00000071686f7224 */ /* 0x040fe400078e0205 */
[----:B------:R-:W-:-:S04]  /*23a0*/  IMAD.WIDE.U32 R6, R104, R112, R12 ;  /* 0x0000007068067225 */ /* 0x000fc800078e000c */
[----:B------:R-:W-:Y:S01]  /*23b0*/  IMAD.IADD R5, R7, 0x1, R111 ;  /* 0x0000000107057824 */ /* 0x000fe200078e026f */
[----:B--2---:R-:W-:-:S04]  /*23c0*/  LEA R14, P0, R6, R114, 0x1 ;  /* 0x00000072060e7211 */ /* 0x004fc800078008ff */
[----:B------:R-:W-:-:S05]  /*23d0*/  LEA.HI.X R15, R6, R115, R5, 0x1, P0 ;  /* 0x00000073060f7211 */ /* 0x000fca00000f0c05 */
[----:B------:R0:W2:Y:S01]  /*23e0*/  @P1 LDG.E.LTC128B.U16 R5, desc[UR38][R14.64] ;  /* 0x000000260e051981 */ /* 0x0000a2000c1e1520 */
[----:B------:R-:W-:Y:S01]  /*23f0*/  LEA R10, P0, R106, UR4, 0x1 ;  /* 0x000000046a0a7c11 */ /* 0x000fe2000f8008ff */
[----:B------:R-:W-:Y:S01]  /*2400*/  IMAD.WIDE.U32 R6, R104, R112, R8 ;  /* 0x0000007068067225 */ /* 0x000fe200078e0008 */
[----:B------:R-:W-:Y:S03]  /*2410*/  BSSY B1, `(.L_x_36) ;  /* 0x0000012000017945 */ /* 0x000fe60003800000 */
[----:B------:R-:W-:Y:S02]  /*2420*/  IMAD.IADD R7, R111, 0x1, R7 ;  /* 0x000000016f077824 */ /* 0x000fe400078e0207 */
[----:B------:R-:W-:Y:S01]  /*2430*/  IMAD.WIDE.U32 R20, R101, R110, R6 ;  /* 0x0000006e65147225 */ /* 0x000fe200078e0006 */
[----:B0-----:R-:W-:-:S03]  /*2440*/  SHF.L.U64.HI R15, R112, 0x3, R113 ;  /* 0x00000003700f7819 */ /* 0x001fc60000010271 */
[----:B------:R-:W-:Y:S01]  /*2450*/  IMAD.IADD R7, R107, 0x1, R21 ;  /* 0x000000016b077824 */ /* 0x000fe200078e0215 */
[----:B------:R-:W-:Y:S01]  /*2460*/  LEA R6, P4, R20, R114, 0x1 ;  /* 0x0000007214067211 */ /* 0x000fe200078808ff */
[----:B------:R-:W-:-:S03]  /*2470*/  IMAD.SHL.U32 R14, R112, 0x8, RZ ;  /* 0x00000008700e7824 */ /* 0x000fc600078e00ff */
[----:B------:R-:W-:Y:S01]  /*2480*/  LEA.HI.X R7, R20, R115, R7, 0x1, P4 ;  /* 0x0000007314077211 */ /* 0x000fe200020f0c07 */
[----:B--2---:R-:W-:-:S05]  /*2490*/  HADD2.F32 R11, -RZ, R5.H0_H0 ;  /* 0x20000005ff0b7230 */ /* 0x004fca0000004100 */
[----:B------:R-:W-:-:S04]  /*24a0*/  FMUL R11, R11, R90 ;  /* 0x0000005a0b0b7220 */ /* 0x000fc80000400000 */
[----:B------:R-:W-:Y:S01]  /*24b0*/  FFMA R24, R24, R23, R11 ;  /* 0x0000001718187223 */ /* 0x000fe2000000000b */
[----:B------:R-:W-:Y:S02]  /*24c0*/  LEA.HI.X R11, R106, UR5, R103, 0x1, P0 ;  /* 0x000000056a0b7c11 */ /* 0x000fe400080f0c67 */
[----:B------:R-:W-:Y:S02]  /*24d0*/  ISETP.GT.AND P0, PT, R4, 0x1, PT ;  /* 0x000000010400780c */ /* 0x000fe40003f04270 */
[----:B------:R-:W-:Y:S02]  /*24e0*/  F2FP.F16.F32.PACK_AB R24, RZ, R24 ;  /* 0x00000018ff18723e */ /* 0x000fe400000000ff */
[----:B------:R-:W-:-:S03]  /*24f0*/  ISETP.GT.AND P3, PT, R3, RZ, P0 ;  /* 0x000000ff0300720c */ /* 0x000fc60000764270 */
[----:B------:R0:W-:Y:S10]  /*2500*/  @P1 STG.E.U16 desc[UR38][R10.64], R24 ;  /* 0x000000180a001986 */ /* 0x0001f4000c101526 */
[----:B------:R-:W-:Y:S05]  /*2510*/  @!P3 BRA `(.L_x_37) ;  /* 0x000000000004b947 */ /* 0x000fea0003800000 */
[----:B------:R1:W5:Y:S02]  /*2520*/  LDG.E.LTC128B.U16 R5, desc[UR38][R6.64+0x2] ;  /* 0x0000022606057981 */ /* 0x000364000c1e1520 */
.L_x_37:
[----:B------:R-:W-:Y:S05]  /*2530*/  BSYNC B1 ;  /* 0x0000000000017941 */ /* 0x000fea0003800000 */
.L_x_36:
[----:B-----5:R-:W-:Y:S01]  /*2540*/  HADD2.F32 R103, -RZ, R5.H0_H0 ;  /* 0x20000005ff677230 */ /* 0x020fe20000004100 */
[----:B------:R-:W-:Y:S01]  /*2550*/  ISETP.GT.AND P2, PT, R3, 0x8, P2 ;  /* 0x000000080300780c */ /* 0x000fe20001744270 */
[----:B------:R-:W-:Y:S01]  /*2560*/  IMAD.WIDE.U32 R20, R104, R112, R14 ;  /* 0x0000007068147225 */ /* 0x000fe200078e000e */
[----:B0-----:R-:W-:-:S03]  /*2570*/  PRMT R24, R5, 0x7610, R24 ;  /* 0x0000761005187816 */ /* 0x001fc60000000018 */
[----:B------:R-:W-:Y:S01]  /*2580*/  FMUL R12, R103, R90 ;  /* 0x0000005a670c7220 */ /* 0x000fe20000400000 */
[----:B------:R-:W-:Y:S01]  /*2590*/  IMAD.IADD R111, R111, 0x1, R21 ;  /* 0x000000016f6f7824 */ /* 0x000fe200078e0215 */
[----:B------:R-:W-:Y:S02]  /*25a0*/  IADD3 R108, P1, R108, R20, RZ ;  /* 0x000000146c6c7210 */ /* 0x000fe40007f3e0ff */
[----:B------:R-:W-:-:S03]  /*25b0*/  FFMA R12, R25, R23, R12 ;  /* 0x00000017190c7223 */ /* 0x000fc6000000000c */
[----:B------:R-:W-:Y:S01]  /*25c0*/  IMAD.X R13, R111, 0x1, R13, P1 ;  /* 0x000000016f0d7824 */ /* 0x000fe200008e060d */
[C---:B------:R-:W-:Y:S02]  /*25d0*/  LEA R14, P1, R108.reuse, R114, 0x1 ;  /* 0x000000726c0e7211 */ /* 0x040fe400078208ff */
[----:B------:R-:W-:Y:S02]  /*25e0*/  F2FP.F16.F32.PACK_AB R12, RZ, R12 ;  /* 0x0000000cff0c723e */ /* 0x000fe400000000ff */
[----:B------:R-:W-:Y:S02]  /*25f0*/  LEA.HI.X R15, R108, R115, R13, 0x1, P1 ;  /* 0x000000736c0f7211 */ /* 0x000fe400008f0c0d */
[----:B------:R-:W-:-:S05]  /*2600*/  PRMT R21, R12, 0x7610, R21 ;  /* 0x000076100c157816 */ /* 0x000fca0000000015 */
[----:B------:R0:W-:Y:S04]  /*2610*/  @P3 STG.E.U16 desc[UR38][R10.64+0x2], R21 ;  /* 0x000002150a003986 */ /* 0x0001e8000c101526 */
[----:B------:R-:W2:Y:S01]  /*2620*/  @P2 LDG.E.LTC128B.U16 R24, desc[UR38][R14.64] ;  /* 0x000000260e182981 */ /* 0x000ea2000c1e1520 */
[----:B------:R-:W-:Y:S01]  /*2630*/  IADD3 R20, P1, R8, R20, RZ ;  /* 0x0000001408147210 */ /* 0x000fe20007f3e0ff */
[----:B------:R-:W-:Y:S01]  /*2640*/  BSSY B1, `(.L_x_38) ;  /* 0x0000011000017945 */ /* 0x000fe20003800000 */
[----:B------:R-:W-:Y:S02]  /*2650*/  SHF.L.U64.HI R13, R91, 0x1, R92 ;  /* 0x000000015b0d7819 */ /* 0x000fe4000001025c */
[----:B------:R-:W-:Y:S01]  /*2660*/  ISETP.GT.AND P0, PT, R3, 0x8, P0 ;  /* 0x000000080300780c */ /* 0x000fe20000704270 */
[----:B0-----:R-:W-:Y:S01]  /*2670*/  IMAD.X R21, R9, 0x1, R111, P1 ;  /* 0x0000000109157824 */ /* 0x001fe200008e066f */
[----:B------:R-:W-:Y:S01]  /*2680*/  LEA R12, P1, R91, R10, 0x1 ;  /* 0x0000000a5b0c7211 */ /* 0x000fe200078208ff */
[----:B------:R-:W-:-:S04]  /*2690*/  IMAD.WIDE.U32 R20, R101, R110, R20 ;  /* 0x0000006e65147225 */ /* 0x000fc800078e0014 */
[----:B------:R-:W-:Y:S01]  /*26a0*/  IMAD.X R13, R13, 0x1, R11, P1 ;  /* 0x000000010d0d7824 */ /* 0x000fe200008e060b */
[----:B------:R-:W-:Y:S01]  /*26b0*/  LEA R8, P3, R20, R114, 0x1 ;  /* 0x0000007214087211 */ /* 0x000fe200078608ff */
[----:B------:R-:W-:-:S05]  /*26c0*/  IMAD.IADD R9, R107, 0x1, R21 ;  /* 0x000000016b097824 */ /* 0x000fca00078e0215 */
[----:B------:R-:W-:Y:S01]  /*26d0*/  LEA.HI.X R9, R20, R115, R9, 0x1, P3 ;  /* 0x0000007314097211 */ /* 0x000fe200018f0c09 */
[----:B--2---:R-:W-:-:S05]  /*26e0*/  HADD2.F32 R5, -RZ, R24.H0_H0 ;  /* 0x20000018ff057230 */ /* 0x004fca0000004100 */
[----:B------:R-:W-:-:S04]  /*26f0*/  FMUL R5, R5, R90 ;  /* 0x0000005a05057220 */ /* 0x000fc80000400000 */
[----:B------:R-:W-:-:S05]  /*2700*/  FFMA R5, R26, R23, R5 ;  /* 0x000000171a057223 */ /* 0x000fca0000000005 */
[----:B------:R-:W-:-:S05]  /*2710*/  F2FP.F16.F32.PACK_AB R5, RZ, R5 ;  /* 0x00000005ff05723e */ /* 0x000fca00000000ff */
[----:B------:R0:W-:Y:S01]  /*2720*/  @P2 STG.E.U16 desc[UR38][R12.64], R5 ;  /* 0x000000050c002986 */ /* 0x0001e2000c101526 */
[----:B------:R-:W-:Y:S05]  /*2730*/  @!P0 BRA `(.L_x_39) ;  /* 0x0000000000048947 */ /* 0x000fea0003800000 */
[----:B------:R2:W5:Y:S02]  /*2740*/  LDG.E.LTC128B.U16 R24, desc[UR38][R8.64+0x2] ;  /* 0x0000022608187981 */ /* 0x000564000c1e1520 */
.L_x_39:
[----:B------:R-:W-:Y:S05]  /*2750*/  BSYNC B1 ;  /* 0x0000000000017941 */ /* 0x000fea0003800000 */
.L_x_38:
[----:B0----5:R-:W-:Y:S01]  /*2760*/  HADD2.F32 R5, -RZ, R24.H0_H0 ;  /* 0x20000018ff057230 */ /* 0x021fe20000004100 */
[----:B------:R-:W-:Y:S01]  /*2770*/  ISETP.GT.AND P1, PT, R4, 0x8, PT ;  /* 0x000000080400780c */ /* 0x000fe20003f24270 */
[----:B------:R-:W-:Y:S03]  /*2780*/  BSSY B1, `(.L_x_40) ;  /* 0x0000008000017945 */ /* 0x000fe60003800000 */
[----:B------:R-:W-:Y:S01]  /*2790*/  FMUL R14, R5, R90 ;  /* 0x0000005a050e7220 */ /* 0x000fe20000400000 */
[----:B------:R-:W-:-:S03]  /*27a0*/  ISETP.GT.AND P2, PT, R3, RZ, P1 ;  /* 0x000000ff0300720c */ /* 0x000fc60000f44270 */
[----:B------:R-:W-:-:S05]  /*27b0*/  FFMA R14, R27, R23, R14 ;  /* 0x000000171b0e7223 */ /* 0x000fca000000000e */
[----:B------:R-:W-:-:S05]  /*27c0*/  F2FP.F16.F32.PACK_AB R14, RZ, R14 ;  /* 0x0000000eff0e723e */ /* 0x000fca00000000ff */
[----:B------:R0:W-:Y:S01]  /*27d0*/  @P0 STG.E.U16 desc[UR38][R12.64+0x2], R14 ;  /* 0x0000020e0c000986 */ /* 0x0001e2000c101526 */
[----:B------:R-:W-:Y:S05]  /*27e0*/  @!P2 BRA `(.L_x_41) ;  /* 0x000000000004a947 */ /* 0x000fea0003800000 */
[----:B------:R3:W5:Y:S02]  /*27f0*/  LDG.E.LTC128B.U16 R24, desc[UR38][R6.64+0x10] ;  /* 0x0000102606187981 */ /* 0x000764000c1e1520 */
.L_x_41:
[----:B------:R-:W-:Y:S05]  /*2800*/  BSYNC B1 ;  /* 0x0000000000017941 */ /* 0x000fea0003800000 */
.L_x_40:
[----:B-----5:R-:W-:Y:S01]  /*2810*/  HADD2.F32 R5, -RZ, R24.H0_H0 ;  /* 0x20000018ff057230 */ /* 0x020fe20000004100 */
        /* <DEDUP_REMOVED lines=9> */
.L_x_43:
[----:B------:R-:W-:Y:S05]  /*28b0*/  BSYNC B1 ;  /* 0x0000000000017941 */ /* 0x000fea0003800000 */
.L_x_42:
[----:B----45:R-:W-:Y:S01]  /*28c0*/  HADD2.F32 R5, -RZ, R24.H0_H0 ;  /* 0x20000018ff057230 */ /* 0x030fe20000004100 */
[----:B------:R-:W-:Y:S01]  /*28d0*/  ISETP.GT.AND P1, PT, R3, 0x8, P1 ;  /* 0x000000080300780c */ /* 0x000fe20000f24270 */
[----:B------:R-:W-:Y:S03]  /*28e0*/  BSSY B1, `(.L_x_44) ;  /* 0x0000007000017945 */ /* 0x000fe60003800000 */
[----:B0-----:R-:W-:-:S04]  /*28f0*/  FMUL R14, R5, R90 ;  /* 0x0000005a050e7220 */ /* 0x001fc80000400000 */
[----:B------:R-:W-:-:S05]  /*2900*/  FFMA R14, R29, R23, R14 ;  /* 0x000000171d0e7223 */ /* 0x000fca000000000e */
[----:B------:R-:W-:-:S05]  /*2910*/  F2FP.F16.F32.PACK_AB R14, RZ, R14 ;  /* 0x0000000eff0e723e */ /* 0x000fca00000000ff */
[----:B------:R0:W-:Y:S01]  /*2920*/  @P3 STG.E.U16 desc[UR38][R10.64+0x12], R14 ;  /* 0x0000120e0a003986 */ /* 0x0001e2000c101526 */
[----:B------:R-:W-:Y:S05]  /*2930*/  @!P1 BRA `(.L_x_45) ;  /* 0x0000000000049947 */ /* 0x000fea0003800000 */
[----:B------:R4:W5:Y:S02]  /*2940*/  LDG.E.LTC128B.U16 R24, desc[UR38][R8.64+0x10] ;  /* 0x0000102608187981 */ /* 0x000964000c1e1520 */
.L_x_45:
[----:B------:R-:W-:Y:S05]  /*2950*/  BSYNC B1 ;  /* 0x0000000000017941 */ /* 0x000fea0003800000 */
.L_x_44:
[----:B-----5:R-:W-:Y:S01]  /*2960*/  HADD2.F32 R5, -RZ, R24.H0_H0 ;  /* 0x20000018ff057230 */ /* 0x020fe20000004100 */
[----:B------:R-:W-:Y:S01]  /*2970*/  ISETP.GT.AND P0, PT, R3, 0x8, P0 ;  /* 0x000000080300780c */ /* 0x000fe20000704270 */
[----:B------:R-:W-:Y:S03]  /*2980*/  BSSY B1, `(.L_x_46) ;  /* 0x0000007000017945 */ /* 0x000fe60003800000 */
[----:B------:R-:W-:-:S04]  /*2990*/  FMUL R5, R5, R90 ;  /* 0x0000005a05057220 */ /* 0x000fc80000400000 */
[----:B------:R-:W-:-:S05]  /*29a0*/  FFMA R5, R30, R23, R5 ;  /* 0x000000171e057223 */ /* 0x000fca0000000005 */
[----:B------:R-:W-:-:S05]  /*29b0*/  F2FP.F16.F32.PACK_AB R5, RZ, R5 ;  /* 0x00000005ff05723e */ /* 0x000fca00000000ff */
[----:B------:R0:W-:Y:S01]  /*29c0*/  @P1 STG.E.U16 desc[UR38][R12.64+0x10], R5 ;  /* 0x000010050c001986 */ /* 0x0001e2000c101526 */
[----:B------:R-:W-:Y:S05]  /*29d0*/  @!P0 BRA `(.L_x_47) ;  /* 0x0000000000048947 */ /* 0x000fea0003800000 */
[----:B------:R0:W5:Y:S02]  /*29e0*/  LDG.E.LTC128B.U16 R24, desc[UR38][R8.64+0x12] ;  /* 0x0000122608187981 */ /* 0x000164000c1e1520 */
.L_x_47:
[----:B------:R-:W-:Y:S05]  /*29f0*/  BSYNC B1 ;  /* 0x0000000000017941 */ /* 0x000fea0003800000 */
.L_x_46:
        /* <DEDUP_REMOVED lines=10> */
.L_x_49:
[----:B------:R-:W-:Y:S05]  /*2aa0*/  BSYNC B1 ;  /* 0x0000000000017941 */ /* 0x000fea0003800000 */
.L_x_48:
        /* <DEDUP_REMOVED lines=10> */
.L_x_51:
[----:B------:R-:W-:Y:S05]  /*2b50*/  BSYNC B1 ;  /* 0x0000000000017941 */ /* 0x000fea0003800000 */
.L_x_50:
[----:B0----5:R-:W-:Y:S01]  /*2b60*/  HADD2.F32 R5, -RZ, R24.H0_H0 ;  /* 0x20000018ff057230 */ /* 0x021fe20000004100 */
        /* <DEDUP_REMOVED lines=8> */
.L_x_53:
[----:B------:R-:W-:Y:S05]  /*2bf0*/  BSYNC B1 ;  /* 0x0000000000017941 */ /* 0x000fea0003800000 */
.L_x_52:
        /* <DEDUP_REMOVED lines=9> */
.L_x_55:
[----:B------:R-:W-:Y:S05]  /*2c90*/  BSYNC B1 ;  /* 0x0000000000017941 */ /* 0x000fea0003800000 */
.L_x_54:
        /* <DEDUP_REMOVED lines=10> */
.L_x_57:
[----:B------:R-:W-:Y:S05]  /*2d40*/  BSYNC B1 ;  /* 0x0000000000017941 */ /* 0x000fea0003800000 */
.L_x_56:
        /* <DEDUP_REMOVED lines=10> */
.L_x_59:
[----:B------:R-:W-:Y:S05]  /*2df0*/  BSYNC B1 ;  /* 0x0000000000017941 */ /* 0x000fea0003800000 */
.L_x_58:
        /* <DEDUP_REMOVED lines=9> */
.L_x_61:
[----:B------:R-:W-:Y:S05]  /*2e90*/  BSYNC B1 ;  /* 0x0000000000017941 */ /* 0x000fea0003800000 */
.L_x_60:
        /* <DEDUP_REMOVED lines=9> */
.L_x_63:
[----:B------:R-:W-:Y:S05]  /*2f30*/  BSYNC B1 ;  /* 0x0000000000017941 */ /* 0x000fea0003800000 */
.L_x_62:
        /* <DEDUP_REMOVED lines=10> */
.L_x_65:
[----:B------:R-:W-:Y:S05]  /*2fe0*/  BSYNC B1 ;  /* 0x0000000000017941 */ /* 0x000fea0003800000 */
.L_x_64:
        /* <DEDUP_REMOVED lines=10> */
.L_x_67:
[----:B------:R-:W-:Y:S05]  /*3090*/  BSYNC B1 ;  /* 0x0000000000017941 */ /* 0x000fea0003800000 */
.L_x_66:
        /* <DEDUP_REMOVED lines=9> */
.L_x_69:
[----:B------:R-:W-:Y:S05]  /*3130*/  BSYNC B1 ;  /* 0x0000000000017941 */ /* 0x000fea0003800000 */
.L_x_68:
        /* <DEDUP_REMOVED lines=9> */
.L_x_71:
[----:B------:R-:W-:Y:S05]  /*31d0*/  BSYNC B1 ;  /* 0x0000000000017941 */ /* 0x000fea0003800000 */
.L_x_70:
        /* <DEDUP_REMOVED lines=10> */
.L_x_73:
[----:B------:R-:W-:Y:S05]  /*3280*/  BSYNC B1 ;  /* 0x0000000000017941 */ /* 0x000fea0003800000 */
.L_x_72:
        /* <DEDUP_REMOVED lines=10> */
.L_x_75:
[----:B------:R-:W-:Y:S05]  /*3330*/  BSYNC B1 ;  /* 0x0000000000017941 */ /* 0x000fea0003800000 */
.L_x_74:
        /* <DEDUP_REMOVED lines=9> */
.L_x_77:
[----:B------:R-:W-:Y:S05]  /*33d0*/  BSYNC B1 ;  /* 0x0000000000017941 */ /* 0x000fea0003800000 */
.L_x_76:
        /* <DEDUP_REMOVED lines=9> */
.L_x_79:
[----:B------:R-:W-:Y:S05]  /*3470*/  BSYNC B1 ;  /* 0x0000000000017941 */ /* 0x000fea0003800000 */
.L_x_78:
        /* <DEDUP_REMOVED lines=10> */
.L_x_81:
[----:B------:R-:W-:Y:S05]  /*3520*/  BSYNC B1 ;  /* 0x0000000000017941 */ /* 0x000fea0003800000 */
.L_x_80:
        /* <DEDUP_REMOVED lines=10> */
.L_x_83:
[----:B------:R-:W-:Y:S05]  /*35d0*/  BSYNC B1 ;  /* 0x0000000000017941 */ /* 0x000fea0003800000 */
.L_x_82:
        /* <DEDUP_REMOVED lines=9> */
.L_x_85:
[----:B------:R-:W-:Y:S05]  /*3670*/  BSYNC B1 ;  /* 0x0000000000017941 */ /* 0x000fea0003800000 */
.L_x_84:
        /* <DEDUP_REMOVED lines=9> */
.L_x_87:
[----:B------:R-:W-:Y:S05]  /*3710*/  BSYNC B1 ;  /* 0x0000000000017941 */ /* 0x000fea0003800000 */
.L_x_86:
        /* <DEDUP_REMOVED lines=10> */
.L_x_89:
[----:B------:R-:W-:Y:S05]  /*37c0*/  BSYNC B1 ;  /* 0x0000000000017941 */ /* 0x000fea0003800000 */
.L_x_88:
        /* <DEDUP_REMOVED lines=10> */
.L_x_91:
[----:B------:R-:W-:Y:S05]  /*3870*/  BSYNC B1 ;  /* 0x0000000000017941 */ /* 0x000fea0003800000 */
.L_x_90:
        /* <DEDUP_REMOVED lines=9> */
.L_x_93:
[----:B------:R-:W-:Y:S05]  /*3910*/  BSYNC B1 ;  /* 0x0000000000017941 */ /* 0x000fea0003800000 */
.L_x_92:
        /* <DEDUP_REMOVED lines=9> */
.L_x_95:
[----:B------:R-:W-:Y:S05]  /*39b0*/  BSYNC B1 ;  /* 0x0000000000017941 */ /* 0x000fea0003800000 */
.L_x_94:
        /* <DEDUP_REMOVED lines=10> */
.L_x_97:
[----:B------:R-:W-:Y:S05]  /*3a60*/  BSYNC B1 ;  /* 0x0000000000017941 */ /* 0x000fea0003800000 */
.L_x_96:
        /* <DEDUP_REMOVED lines=10> */
.L_x_99:
[----:B------:R-:W-:Y:S05]  /*3b10*/  BSYNC B1 ;  /* 0x0000000000017941 */ /* 0x000fea0003800000 */
.L_x_98:
        /* <DEDUP_REMOVED lines=9> */
.L_x_101:
[----:B------:R-:W-:Y:S05]  /*3bb0*/  BSYNC B1 ;  /* 0x0000000000017941 */ /* 0x000fea0003800000 */
.L_x_100:
        /* <DEDUP_REMOVED lines=9> */
.L_x_103:
[----:B------:R-:W-:Y:S05]  /*3c50*/  BSYNC B1 ;  /* 0x0000000000017941 */ /* 0x000fea0003800000 */
.L_x_102:
        /* <DEDUP_REMOVED lines=10> */
.L_x_105:
[----:B------:R-:W-:Y:S05]  /*3d00*/  BSYNC B1 ;  /* 0x0000000000017941 */ /* 0x000fea0003800000 */
.L_x_104:
        /* <DEDUP_REMOVED lines=10> */
.L_x_107:
[----:B------:R-:W-:Y:S05]  /*3db0*/  BSYNC B1 ;  /* 0x0000000000017941 */ /* 0x000fea0003800000 */
.L_x_106:
        /* <DEDUP_REMOVED lines=9> */
.L_x_109:
[----:B------:R-:W-:Y:S05]  /*3e50*/  BSYNC B1 ;  /* 0x0000000000017941 */ /* 0x000fea0003800000 */
.L_x_108:
        /* <DEDUP_REMOVED lines=9> */
.L_x_111:
[----:B------:R-:W-:Y:S05]  /*3ef0*/  BSYNC B1 ;  /* 0x0000000000017941 */ /* 0x000fea0003800000 */
.L_x_110:
        /* <DEDUP_REMOVED lines=10> */
.L_x_113:
[----:B------:R-:W-:Y:S05]  /*3fa0*/  BSYNC B1 ;  /* 0x0000000000017941 */ /* 0x000fea0003800000 */
.L_x_112:
        /* <DEDUP_REMOVED lines=10> */
.L_x_115:
[----:B------:R-:W-:Y:S05]  /*4050*/  BSYNC B1 ;  /* 0x0000000000017941 */ /* 0x000fea0003800000 */
.L_x_114:
        /* <DEDUP_REMOVED lines=9> */
.L_x_117:
[----:B------:R-:W-:Y:S05]  /*40f0*/  BSYNC B1 ;  /* 0x0000000000017941 */ /* 0x000fea0003800000 */
.L_x_116:
        /* <DEDUP_REMOVED lines=9> */
.L_x_119:
[----:B------:R-:W-:Y:S05]  /*4190*/  BSYNC B1 ;  /* 0x0000000000017941 */ /* 0x000fea0003800000 */
.L_x_118:
        /* <DEDUP_REMOVED lines=10> */
.L_x_121:
[----:B------:R-:W-:Y:S05]  /*4240*/  BSYNC B1 ;  /* 0x0000000000017941 */ /* 0x000fea0003800000 */
.L_x_120:
        /* <DEDUP_REMOVED lines=10> */
.L_x_123:
[----:B------:R-:W-:Y:S05]  /*42f0*/  BSYNC B1 ;  /* 0x0000000000017941 */ /* 0x000fea0003800000 */
.L_x_122:
        /* <DEDUP_REMOVED lines=9> */
.L_x_125:
[----:B------:R-:W-:Y:S05]  /*4390*/  BSYNC B1 ;  /* 0x0000000000017941 */ /* 0x000fea0003800000 */
.L_x_124:
        /* <DEDUP_REMOVED lines=9> */
.L_x_127:
[----:B------:R-:W-:Y:S05]  /*4430*/  BSYNC B1 ;  /* 0x0000000000017941 */ /* 0x000fea0003800000 */
.L_x_126:
        /* <DEDUP_REMOVED lines=10> */
.L_x_129:
[----:B------:R-:W-:Y:S05]  /*44e0*/  BSYNC B1 ;  /* 0x0000000000017941 */ /* 0x000fea0003800000 */
.L_x_128:
        /* <DEDUP_REMOVED lines=10> */
.L_x_131:
[----:B------:R-:W-:Y:S05]  /*4590*/  BSYNC B1 ;  /* 0x0000000000017941 */ /* 0x000fea0003800000 */
.L_x_130:
        /* <DEDUP_REMOVED lines=9> */
.L_x_133:
[----:B------:R-:W-:Y:S05]  /*4630*/  BSYNC B1 ;  /* 0x0000000000017941 */ /* 0x000fea0003800000 */
.L_x_132:
        /* <DEDUP_REMOVED lines=9> */
.L_x_135:
[----:B------:R-:W-:Y:S05]  /*46d0*/  BSYNC B1 ;  /* 0x0000000000017941 */ /* 0x000fea0003800000 */
.L_x_134:
        /* <DEDUP_REMOVED lines=10> */
.L_x_137:
[----:B------:R-:W-:Y:S05]  /*4780*/  BSYNC B1 ;  /* 0x0000000000017941 */ /* 0x000fea0003800000 */
.L_x_136:
        /* <DEDUP_REMOVED lines=10> */
.L_x_139:
[----:B------:R-:W-:Y:S05]  /*4830*/  BSYNC B1 ;  /* 0x0000000000017941 */ /* 0x000fea0003800000 */
.L_x_138:
        /* <DEDUP_REMOVED lines=9> */
.L_x_141:
[----:B------:R-:W-:Y:S05]  /*48d0*/  BSYNC B1 ;  /* 0x0000000000017941 */ /* 0x000fea0003800000 */
.L_x_140:
        /* <DEDUP_REMOVED lines=9> */
.L_x_143:
[----:B------:R-:W-:Y:S05]  /*4970*/  BSYNC B1 ;  /* 0x0000000000017941 */ /* 0x000fea0003800000 */
.L_x_142:
        /* <DEDUP_REMOVED lines=10> */
.L_x_145:
[----:B------:R-:W-:Y:S05]  /*4a20*/  BSYNC B1 ;  /* 0x0000000000017941 */ /* 0x000fea0003800000 */
.L_x_144:
        /* <DEDUP_REMOVED lines=10> */
.L_x_147:
[----:B------:R-:W-:Y:S05]  /*4ad0*/  BSYNC B1 ;  /* 0x0000000000017941 */ /* 0x000fea0003800000 */
.L_x_146:
        /* <DEDUP_REMOVED lines=9> */
.L_x_149:
[----:B------:R-:W-:Y:S05]  /*4b70*/  BSYNC B1 ;  /* 0x0000000000017941 */ /* 0x000fea0003800000 */
.L_x_148:
        /* <DEDUP_REMOVED lines=9> */
.L_x_151:
[----:B------:R-:W-:Y:S05]  /*4c10*/  BSYNC B1 ;  /* 0x0000000000017941 */ /* 0x000fea0003800000 */
.L_x_150:
        /* <DEDUP_REMOVED lines=10> */
.L_x_153:
[----:B------:R-:W-:Y:S05]  /*4cc0*/  BSYNC B1 ;  /* 0x0000000000017941 */ /* 0x000fea0003800000 */
.L_x_152:
[----:B-----5:R-:W-:Y:S01]  /*4cd0*/  HADD2.F32 R5, -RZ, R24.H0_H0 ;  /* 0x20000018ff057230 */ /* 0x020fe20000004100 */
[----:B------:R-:W-:Y:S01]  /*4ce0*/  ISETP.GT.AND P0, PT, R4, 0x79, PT ;  /* 0x000000790400780c */ /* 0x000fe20003f04270 */
[----:B------:R-:W-:Y:S01]  /*4cf0*/  @P2 IMAD.MOV.U32 R4, RZ, RZ, R10 ;  /* 0x000000ffff042224 */ /* 0x000fe200078e000a */
[----:B------:R-:W-:Y:S02]  /*4d00*/  BSSY B1, `(.L_x_154) ;  /* 0x000000a000017945 */ /* 0x000fe40003800000 */
[----:B------:R-:W-:Y:S01]  /*4d10*/  FMUL R5, R5, R90 ;  /* 0x0000005a05057220 */ /* 0x000fe20000400000 */
[----:B------:R-:W-:-:S03]  /*4d20*/  ISETP.GT.AND P3, PT, R3, RZ, P0 ;  /* 0x000000ff0300720c */ /* 0x000fc60000764270 */
[----:B------:R-:W-:-:S05]  /*4d30*/  FFMA R5, R84, R23, R5 ;  /* 0x0000001754057223 */ /* 0x000fca0000000005 */
[----:B------:R-:W-:-:S04]  /*4d40*/  F2FP.F16.F32.PACK_AB R5, RZ, R5 ;  /* 0x00000005ff05723e */ /* 0x000fc800000000ff */
[----:B0-----:R-:W-:Y:S01]  /*4d50*/  PRMT R14, R5, 0x7610, R14 ;  /* 0x00007610050e7816 */ /* 0x001fe2000000000e */
[----:B------:R-:W-:-:S05]  /*4d60*/  @P2 IMAD.MOV.U32 R5, RZ, RZ, R11 ;  /* 0x000000ffff052224 */ /* 0x000fca00078e000b */
[----:B------:R0:W-:Y:S01]  /*4d70*/  @P2 STG.E.U16 desc[UR38][R4.64+0xf0], R14 ;  /* 0x0000f00e04002986 */ /* 0x0001e2000c101526 */
[----:B------:R-:W-:Y:S05]  /*4d80*/  @!P3 BRA `(.L_x_155) ;  /* 0x000000000004b947 */ /* 0x000fea0003800000 */
[----:B------:R0:W5:Y:S02]  /*4d90*/  LDG.E.LTC128B.U16 R24, desc[UR38][R6.64+0xf2] ;  /* 0x0000f22606187981 */ /* 0x000164000c1e1520 */
.L_x_155:
[----:B------:R-:W-:Y:S05]  /*4da0*/  BSYNC B1 ;  /* 0x0000000000017941 */ /* 0x000fea0003800000 */
.L_x_154:
        /* <DEDUP_REMOVED lines=9> */
.L_x_157:
[----:B------:R-:W-:Y:S05]  /*4e40*/  BSYNC B1 ;  /* 0x0000000000017941 */ /* 0x000fea0003800000 */
.L_x_156:
[----:B-----5:R-:W-:Y:S01]  /*4e50*/  HADD2.F32 R5, -RZ, R24.H0_H0 ;  /* 0x20000018ff057230 */ /* 0x020fe20000004100 */
[----:B------:R-:W-:Y:S01]  /*4e60*/  ISETP.GT.AND P0, PT, R3, 0x8, P0 ;  /* 0x000000080300780c */ /* 0x000fe20000704270 */
[----:B0-----:R-:W-:Y:S01]  /*4e70*/  @P1 IMAD.MOV.U32 R4, RZ, RZ, R12 ;  /* 0x000000ffff041224 */ /* 0x001fe200078e000c */
[----:B------:R-:W-:Y:S02]  /*4e80*/  BSSY B1, `(.L_x_158) ;  /* 0x0000009000017945 */ /* 0x000fe40003800000 */
[----:B------:R-:W-:-:S04]  /*4e90*/  FMUL R5, R5, R90 ;  /* 0x0000005a05057220 */ /* 0x000fc80000400000 */
[----:B------:R-:W-:-:S05]  /*4ea0*/  FFMA R5, R86, R23, R5 ;  /* 0x0000001756057223 */ /* 0x000fca0000000005 */
[----:B------:R-:W-:-:S04]  /*4eb0*/  F2FP.F16.F32.PACK_AB R5, RZ, R5 ;  /* 0x00000005ff05723e */ /* 0x000fc800000000ff */
[----:B-1-3--:R-:W-:Y:S01]  /*4ec0*/  PRMT R6, R5, 0x7610, R6 ;  /* 0x0000761005067816 */ /* 0x00afe20000000006 */
[----:B------:R-:W-:-:S05]  /*4ed0*/  @P1 IMAD.MOV.U32 R5, RZ, RZ, R13 ;  /* 0x000000ffff051224 */ /* 0x000fca00078e000d */
[----:B------:R0:W-:Y:S01]  /*4ee0*/  @P1 STG.E.U16 desc[UR38][R4.64+0xf0], R6 ;  /* 0x0000f00604001986 */ /* 0x0001e2000c101526 */
[----:B------:R-:W-:Y:S05]  /*4ef0*/  @!P0 BRA `(.L_x_159) ;  /* 0x0000000000048947 */ /* 0x000fea0003800000 */
[----:B------:R1:W5:Y:S02]  /*4f00*/  LDG.E.LTC128B.U16 R24, desc[UR38][R8.64+0xf2] ;  /* 0x0000f22608187981 */ /* 0x000364000c1e1520 */
.L_x_159:
[----:B------:R-:W-:Y:S05]  /*4f10*/  BSYNC B1 ;  /* 0x0000000000017941 */ /* 0x000fea0003800000 */
.L_x_158:
[----:B------:R-:W-:Y:S05]  /*4f20*/  @!P0 BRA `(.L_x_160) ;  /* 0x0000001000e88947 */ /* 0x000fea0003800000 */
[----:B-----5:R-:W-:-:S05]  /*4f30*/  HADD2.F32 R3, -RZ, R24.H0_H0 ;  /* 0x20000018ff037230 */ /* 0x020fca0000004100 */
[----:B0-----:R-:W-:-:S04]  /*4f40*/  FMUL R4, R3, R90 ;  /* 0x0000005a03047220 */ /* 0x001fc80000400000 */
[----:B------:R-:W-:-:S05]  /*4f50*/  FFMA R4, R87, R23, R4 ;  /* 0x0000001757047223 */ /* 0x000fca0000000004 */
[----:B------:R-:W-:-:S05]  /*4f60*/  F2FP.F16.F32.PACK_AB R4, RZ, R4 ;  /* 0x00000004ff04723e */ /* 0x000fca00000000ff */
[----:B------:R3:W-:Y:S01]  /*4f70*/  STG.E.U16 desc[UR38][R12.64+0xf2], R4 ;  /* 0x0000f2040c007986 */ /* 0x0007e2000c101526 */
[----:B------:R-:W-:Y:S05]  /*4f80*/  BRA `(.L_x_160) ;  /* 0x0000001000d07947 */ /* 0x000fea0003800000 */
.L_x_35:
[----:B------:R-:W-:Y:S01]  /*4f90*/  ISETP.GT.AND P3, PT, R4, 0x1, PT ;  /* 0x000000010400780c */ /* 0x000fe20003f64270 */
[----:B------:R-:W-:Y:S01]  /*4fa0*/  ULDC.64 UR4, c[0x0][0x5c0] ;  /* 0x0001700000047ab9 */ /* 0x000fe20000000a00 */
[-C--:B------:R-:W-:Y:S01]  /*4fb0*/  FMUL R24, R24, R23.reuse ;  /* 0x0000001718187220 */ /* 0x080fe20000400000 */
[----:B------:R-:W-:Y:S01]  /*4fc0*/  LEA R6, P4, R106, UR4, 0x1 ;  /* 0x000000046a067c11 */ /* 0x000fe2000f8808ff */
[-C--:B------:R-:W-:Y:S01]  /*4fd0*/  FMUL R25, R25, R23.reuse ;  /* 0x0000001719197220 */ /* 0x080fe20000400000 */
[----:B------:R-:W-:Y:S01]  /*4fe0*/  ISETP.GT.AND P0, PT, R3, RZ, P3 ;  /* 0x000000ff0300720c */ /* 0x000fe20001f04270 */
[-C--:B------:R-:W-:Y:S01]  /*4ff0*/  FMUL R26, R26, R23.reuse ;  /* 0x000000171a1a7220 */ /* 0x080fe20000400000 */
[----:B------:R-:W-:Y:S01]  /*5000*/  F2FP.F16.F32.PACK_AB R24, RZ, R24 ;  /* 0x00000018ff18723e */ /* 0x000fe200000000ff */
[-C--:B------:R-:W-:Y:S01]  /*5010*/  FMUL R27, R27, R23.reuse ;  /* 0x000000171b1b7220 */ /* 0x080fe20000400000 */
[----:B------:R-:W-:Y:S01]  /*5020*/  LEA.HI.X R7, R106, UR5, R103, 0x1, P4 ;  /* 0x000000056a077c11 */ /* 0x000fe2000a0f0c67 */
[----:B------:R-:W-:Y:S01]  /*5030*/  FMUL R28, R28, R23 ;  /* 0x000000171c1c7220 */ /* 0x000fe20000400000 */
[----:B------:R-:W-:Y:S01]  /*5040*/  F2FP.F16.F32.PACK_AB R25, RZ, R25 ;  /* 0x00000019ff19723e */ /* 0x000fe200000000ff */
[-C--:B------:R-:W-:Y:S01]  /*5050*/  FMUL R29, R29, R23.reuse ;  /* 0x000000171d1d7220 */ /* 0x080fe20000400000 */
[----:B------:R-:W-:Y:S01]  /*5060*/  ISETP.GT.AND P2, PT, R3, 0x8, P2 ;  /* 0x000000080300780c */ /* 0x000fe20001744270 */
[----:B------:R-:W-:Y:S01]  /*5070*/  @P1 STG.E.U16 desc[UR38][R6.64], R24 ;  /* 0x0000001806001986 */ /* 0x000fe2000c101526 */
[----:B------:R-:W-:Y:S01]  /*5080*/  ISETP.GT.AND P1, PT, R4, 0x8, PT ;  /* 0x000000080400780c */ /* 0x000fe20003f24270 */
[-C--:B------:R-:W-:Y:S01]  /*5090*/  FMUL R30, R30, R23.reuse ;  /* 0x000000171e1e7220 */ /* 0x080fe20000400000 */
[C---:B------:R-:W-:Y:S01]  /*50a0*/  SHF.L.U64.HI R5, R91.reuse, 0x1, R92 ;  /* 0x000000015b057819 */ /* 0x040fe2000001025c */
[----:B------:R-:W-:Y:S01]  /*50b0*/  @P0 STG.E.U16 desc[UR38][R6.64+0x2], R25 ;  /* 0x0000021906000986 */ /* 0x000fe2000c101526 */
[----:B------:R-:W-:Y:S01]  /*50c0*/  LEA R8, P5, R91, R6, 0x1 ;  /* 0x000000065b087211 */ /* 0x000fe200078a08ff */
[-C--:B------:R-:W-:Y:S01]  /*50d0*/  FMUL R31, R31, R23.reuse ;  /* 0x000000171f1f7220 */ /* 0x080fe20000400000 */
[----:B------:R-:W-:Y:S01]  /*50e0*/  ISETP.GT.AND P3, PT, R3, 0x8, P3 ;  /* 0x000000080300780c */ /* 0x000fe20001f64270 */
[-C--:B------:R-:W-:Y:S01]  /*50f0*/  FMUL R32, R32, R23.reuse ;  /* 0x0000001720207220 */ /* 0x080fe20000400000 */
[----:B------:R-:W-:Y:S01]  /*5100*/  ISETP.GT.AND P0, PT, R4, 0x9, PT ;  /* 0x000000090400780c */ /* 0x000fe20003f04270 */
[----:B------:R-:W-:Y:S01]  /*5110*/  IMAD.X R9, R5, 0x1, R7, P5 ;  /* 0x0000000105097824 */ /* 0x000fe200028e0607 */
[----:B------:R-:W-:Y:S01]  /*5120*/  ISETP.GT.AND P4, PT, R3, RZ, P1 ;  /* 0x000000ff0300720c */ /* 0x000fe20000f84270 */
[-C--:B------:R-:W-:Y:S01]  /*5130*/  FMUL R33, R33, R23.reuse ;  /* 0x0000001721217220 */ /* 0x080fe20000400000 */
[----:B------:R-:W-:Y:S01]  /*5140*/  F2FP.F16.F32.PACK_AB R26, RZ, R26 ;  /* 0x0000001aff1a723e */ /* 0x000fe200000000ff */
[-C--:B------:R-:W-:Y:S01]  /*5150*/  FMUL R34, R34, R23.reuse ;  /* 0x0000001722227220 */ /* 0x080fe20000400000 */
[----:B------:R-:W-:Y:S01]  /*5160*/  ISETP.GT.AND P5, PT, R3, RZ, P0 ;  /* 0x000000ff0300720c */ /* 0x000fe200007a4270 */
[----:B------:R-:W-:Y:S01]  /*5170*/  FMUL R35, R35, R23 ;  /* 0x0000001723237220 */ /* 0x000fe20000400000 */
[----:B------:R-:W-:Y:S01]  /*5180*/  F2FP.F16.F32.PACK_AB R27, RZ, R27 ;  /* 0x0000001bff1b723e */ /* 0x000fe200000000ff */
[----:B------:R-:W-:Y:S01]  /*5190*/  @P2 STG.E.U16 desc[UR38][R8.64], R26 ;  /* 0x0000001a08002986 */ /* 0x000fe2000c101526 */
[----:B------:R-:W-:Y:S01]  /*51a0*/  F2FP.F16.F32.PACK_AB R28, RZ, R28 ;  /* 0x0000001cff1c723e */ /* 0x000fe200000000ff */
[-C--:B------:R-:W-:Y:S01]  /*51b0*/  FMUL R36, R36, R23.reuse ;  /* 0x0000001724247220 */ /* 0x080fe20000400000 */
[----:B------:R-:W-:Y:S01]  /*51c0*/  ISETP.GT.AND P2, PT, R3, 0x8, P1 ;  /* 0x000000080300780c */ /* 0x000fe20000f44270 */
[----:B------:R-:W-:Y:S01]  /*51d0*/  @P3 STG.E.U16 desc[UR38][R8.64+0x2], R27 ;  /* 0x0000021b08003986 */ /* 0x000fe2000c101526 */
[----:B------:R-:W-:Y:S01]  /*51e0*/  ISETP.GT.AND P1, PT, R4, 0x10, PT ;  /* 0x000000100400780c */ /* 0x000fe20003f24270 */
[----:B------:R-:W-:Y:S01]  /*51f0*/  FMUL R37, R37, R23 ;  /* 0x0000001725257220 */ /* 0x000fe20000400000 */
[----:B------:R-:W-:Y:S01]  /*5200*/  F2FP.F16.F32.PACK_AB R29, RZ, R29 ;  /* 0x0000001dff1d723e */ /* 0x000fe200000000ff */
[----:B------:R-:W-:Y:S01]  /*5210*/  @P4 STG.E.U16 desc[UR38][R6.64+0x10], R28 ;  /* 0x0000101c06004986 */ /* 0x000fe2000c101526 */
[C---:B------:R-:W-:Y:S01]  /*5220*/  ISETP.GT.AND P3, PT, R3.reuse, 0x8, P0 ;  /* 0x000000080300780c */ /* 0x040fe20000764270 */
[-C--:B------:R-:W-:Y:S01]  /*5230*/  FMUL R38, R38, R23.reuse ;  /* 0x0000001726267220 */ /* 0x080fe20000400000 */
[----:B------:R-:W-:Y:S01]  /*5240*/  ISETP.GT.AND P0, PT, R4, 0x11, PT ;  /* 0x000000110400780c */ /* 0x000fe20003f04270 */
[----:B------:R-:W-:Y:S01]  /*5250*/  @P5 STG.E.U16 desc[UR38][R6.64+0x12], R29 ;  /* 0x0000121d06005986 */ /* 0x000fe2000c101526 */
        /* <DEDUP_REMOVED lines=161> */
[----:B------:R-:W-:Y:S01]  /*5c70*/  FMUL R87, R87, R23 ;  /* 0x0000001757577220 */ /* 0x000fe20000400000 */
[----:B------:R-:W-:-:S02]  /*5c80*/  F2FP.F16.F32.PACK_AB R62, RZ, R62 ;  /* 0x0000003eff3e723e */ /* 0x000fc400000000ff */
[C---:B------:R-:W-:Y:S02]  /*5c90*/  ISETP.GT.AND P5, PT, R3.reuse, RZ, P0 ;  /* 0x000000ff0300720c */ /* 0x040fe400007a4270 */
[----:B------:R-:W-:Y:S01]  /*5ca0*/  F2FP.F16.F32.PACK_AB R63, RZ, R63 ;  /* 0x0000003fff3f723e */ /* 0x000fe200000000ff */
[----:B------:R-:W-:Y:S01]  /*5cb0*/  @P2 STG.E.U16 desc[UR38][R8.64+0x90], R62 ;  /* 0x0000903e08002986 */ /* 0x000fe2000c101526 */
[----:B------:R-:W-:Y:S02]  /*5cc0*/  F2FP.F16.F32.PACK_AB R64, RZ, R64 ;  /* 0x00000040ff40723e */ /* 0x000fe400000000ff */
[C---:B------:R-:W-:Y:S01]  /*5cd0*/  ISETP.GT.AND P2, PT, R3.reuse, 0x8, P1 ;  /* 0x000000080300780c */ /* 0x040fe20000f44270 */
[----:B------:R-:W-:Y:S01]  /*5ce0*/  @P3 STG.E.U16 desc[UR38][R8.64+0x92], R63 ;  /* 0x0000923f08003986 */ /* 0x000fe2000c101526 */
[----:B------:R-:W-:Y:S02]  /*5cf0*/  ISETP.GT.AND P1, PT, R4, 0x58, PT ;  /* 0x000000580400780c */ /* 0x000fe40003f24270 */
[----:B------:R-:W-:Y:S01]  /*5d00*/  F2FP.F16.F32.PACK_AB R65, RZ, R65 ;  /* 0x00000041ff41723e */ /* 0x000fe200000000ff */
[----:B------:R-:W-:Y:S01]  /*5d10*/  @P4 STG.E.U16 desc[UR38][R6.64+0xa0], R64 ;  /* 0x0000a04006004986 */ /* 0x000fe2000c101526 */
[----:B------:R-:W-:-:S02]  /*5d20*/  ISETP.GT.AND P3, PT, R3, 0x8, P0 ;  /* 0x000000080300780c */ /* 0x000fc40000764270 */
[----:B------:R-:W-:Y:S01]  /*5d30*/  ISETP.GT.AND P0, PT, R4, 0x59, PT ;  /* 0x000000590400780c */ /* 0x000fe20003f04270 */
[----:B------:R-:W-:Y:S01]  /*5d40*/  @P5 STG.E.U16 desc[UR38][R6.64+0xa2], R65 ;  /* 0x0000a24106005986 */ /* 0x000fe2000c101526 */
[C---:B------:R-:W-:Y:S02]  /*5d50*/  ISETP.GT.AND P4, PT, R3.reuse, RZ, P1 ;  /* 0x000000ff0300720c */ /* 0x040fe40000f84270 */
[----:B------:R-:W-:Y:S02]  /*5d60*/  F2FP.F16.F32.PACK_AB R66, RZ, R66 ;  /* 0x00000042ff42723e */ /* 0x000fe400000000ff */
[----:B------:R-:W-:Y:S02]  /*5d70*/  ISETP.GT.AND P5, PT, R3, RZ, P0 ;  /* 0x000000ff0300720c */ /* 0x000fe400007a4270 */
[----:B------:R-:W-:Y:S01]  /*5d80*/  F2FP.F16.F32.PACK_AB R67, RZ, R67 ;  /* 0x00000043ff43723e */ /* 0x000fe200000000ff */
[----:B------:R-:W-:Y:S01]  /*5d90*/  @P2 STG.E.U16 desc[UR38][R8.64+0xa0], R66 ;  /* 0x0000a04208002986 */ /* 0x000fe2000c101526 */
[----:B------:R-:W-:-:S02]  /*5da0*/  F2FP.F16.F32.PACK_AB R68, RZ, R68 ;  /* 0x00000044ff44723e */ /* 0x000fc400000000ff */
[C---:B------:R-:W-:Y:S01]  /*5db0*/  ISETP.GT.AND P2, PT, R3.reuse, 0x8, P1 ;  /* 0x000000080300780c */ /* 0x040fe20000f44270 */
[----:B------:R-:W-:Y:S01]  /*5dc0*/  @P3 STG.E.U16 desc[UR38][R8.64+0xa2], R67 ;  /* 0x0000a24308003986 */ /* 0x000fe2000c101526 */
[C---:B------:R-:W-:Y:S02]  /*5dd0*/  ISETP.GT.AND P1, PT, R4.reuse, 0x60, PT ;  /* 0x000000600400780c */ /* 0x040fe40003f24270 */
[----:B------:R-:W-:Y:S01]  /*5de0*/  F2FP.F16.F32.PACK_AB R69, RZ, R69 ;  /* 0x00000045ff45723e */ /* 0x000fe200000000ff */
[----:B------:R-:W-:Y:S01]  /*5df0*/  @P4 STG.E.U16 desc[UR38][R6.64+0xb0], R68 ;  /* 0x0000b04406004986 */ /* 0x000fe2000c101526 */
[C---:B------:R-:W-:Y:S02]  /*5e00*/  ISETP.GT.AND P3, PT, R3.reuse, 0x8, P0 ;  /* 0x000000080300780c */ /* 0x040fe40000764270 */
[----:B------:R-:W-:Y:S01]  /*5e10*/  ISETP.GT.AND P0, PT, R4, 0x61, PT ;  /* 0x000000610400780c */ /* 0x000fe20003f04270 */
[----:B------:R-:W-:Y:S01]  /*5e20*/  @P5 STG.E.U16 desc[UR38][R6.64+0xb2], R69 ;  /* 0x0000b24506005986 */ /* 0x000fe2000c101526 */
[----:B------:R-:W-:-:S02]  /*5e30*/  ISETP.GT.AND P4, PT, R3, RZ, P1 ;  /* 0x000000ff0300720c */ /* 0x000fc40000f84270 */
[C---:B------:R-:W-:Y:S02]  /*5e40*/  ISETP.GT.AND P5, PT, R3.reuse, RZ, P0 ;  /* 0x000000ff0300720c */ /* 0x040fe400007a4270 */
[----:B------:R-:W-:Y:S02]  /*5e50*/  F2FP.F16.F32.PACK_AB R70, RZ, R70 ;  /* 0x00000046ff46723e */ /* 0x000fe400000000ff */
[----:B------:R-:W-:Y:S02]  /*5e60*/  F2FP.F16.F32.PACK_AB R71, RZ, R71 ;  /* 0x00000047ff47723e */ /* 0x000fe400000000ff */
[----:B------:R-:W-:Y:S01]  /*5e70*/  F2FP.F16.F32.PACK_AB R72, RZ, R72 ;  /* 0x00000048ff48723e */ /* 0x000fe200000000ff */
[----:B------:R-:W-:Y:S01]  /*5e80*/  @P2 STG.E.U16 desc[UR38][R8.64+0xb0], R70 ;  /* 0x0000b04608002986 */ /* 0x000fe2000c101526 */
[----:B------:R-:W-:Y:S02]  /*5e90*/  F2FP.F16.F32.PACK_AB R73, RZ, R73 ;  /* 0x00000049ff49723e */ /* 0x000fe400000000ff */
[C---:B------:R-:W-:Y:S01]  /*5ea0*/  ISETP.GT.AND P1, PT, R3.reuse, 0x8, P1 ;  /* 0x000000080300780c */ /* 0x040fe20000f24270 */
[----:B------:R-:W-:Y:S01]  /*5eb0*/  @P3 STG.E.U16 desc[UR38][R8.64+0xb2], R71 ;  /* 0x0000b24708003986 */ /* 0x000fe2000c101526 */
[----:B------:R-:W-:-:S02]  /*5ec0*/  ISETP.GT.AND P2, PT, R3, 0x8, P0 ;  /* 0x000000080300780c */ /* 0x000fc40000744270 */
[C---:B------:R-:W-:Y:S01]  /*5ed0*/  ISETP.GT.AND P0, PT, R4.reuse, 0x69, PT ;  /* 0x000000690400780c */ /* 0x040fe20003f04270 */
[----:B------:R-:W-:Y:S01]  /*5ee0*/  @P4 STG.E.U16 desc[UR38][R6.64+0xc0], R72 ;  /* 0x0000c04806004986 */ /* 0x000fe2000c101526 */
[----:B------:R-:W-:Y:S02]  /*5ef0*/  ISETP.GT.AND P4, PT, R4, 0x68, PT ;  /* 0x000000680400780c */ /* 0x000fe40003f84270 */
[----:B------:R-:W-:Y:S01]  /*5f00*/  F2FP.F16.F32.PACK_AB R74, RZ, R74 ;  /* 0x0000004aff4a723e */ /* 0x000fe200000000ff */
[----:B------:R-:W-:Y:S01]  /*5f10*/  @P5 STG.E.U16 desc[UR38][R6.64+0xc2], R73 ;  /* 0x0000c24906005986 */ /* 0x000fe2000c101526 */
[C---:B------:R-:W-:Y:S02]  /*5f20*/  ISETP.GT.AND P5, PT, R3.reuse, RZ, P4 ;  /* 0x000000ff0300720c */ /* 0x040fe400027a4270 */
[----:B------:R-:W-:Y:S01]  /*5f30*/  ISETP.GT.AND P3, PT, R3, RZ, P0 ;  /* 0x000000ff0300720c */ /* 0x000fe20000764270 */
[----:B------:R-:W-:Y:S01]  /*5f40*/  @P1 STG.E.U16 desc[UR38][R8.64+0xc0], R74 ;  /* 0x0000c04a08001986 */ /* 0x000fe2000c101526 */
[----:B------:R-:W-:-:S02]  /*5f50*/  F2FP.F16.F32.PACK_AB R75, RZ, R75 ;  /* 0x0000004bff4b723e */ /* 0x000fc400000000ff */
[----:B------:R-:W-:Y:S02]  /*5f60*/  F2FP.F16.F32.PACK_AB R76, RZ, R76 ;  /* 0x0000004cff4c723e */ /* 0x000fe400000000ff */
[C---:B------:R-:W-:Y:S01]  /*5f70*/  ISETP.GT.AND P4, PT, R3.reuse, 0x8, P4 ;  /* 0x000000080300780c */ /* 0x040fe20002784270 */
[----:B------:R-:W-:Y:S01]  /*5f80*/  @P2 STG.E.U16 desc[UR38][R8.64+0xc2], R75 ;  /* 0x0000c24b08002986 */ /* 0x000fe2000c101526 */
[----:B------:R-:W-:Y:S02]  /*5f90*/  F2FP.F16.F32.PACK_AB R77, RZ, R77 ;  /* 0x0000004dff4d723e */ /* 0x000fe400000000ff */
[C---:B------:R-:W-:Y:S01]  /*5fa0*/  ISETP.GT.AND P2, PT, R4.reuse, 0x71, PT ;  /* 0x000000710400780c */ /* 0x040fe20003f44270 */
[----:B------:R-:W-:Y:S01]  /*5fb0*/  @P5 STG.E.U16 desc[UR38][R6.64+0xd0], R76 ;  /* 0x0000d04c06005986 */ /* 0x000fe2000c101526 */
[----:B------:R-:W-:Y:S02]  /*5fc0*/  ISETP.GT.AND P5, PT, R3, 0x8, P0 ;  /* 0x000000080300780c */ /* 0x000fe400007a4270 */
[C---:B------:R-:W-:Y:S01]  /*5fd0*/  ISETP.GT.AND P1, PT, R4.reuse, 0x78, PT ;  /* 0x000000780400780c */ /* 0x040fe20003f24270 */
[----:B------:R-:W-:Y:S01]  /*5fe0*/  @P3 STG.E.U16 desc[UR38][R6.64+0xd2], R77 ;  /* 0x0000d24d06003986 */ /* 0x000fe2000c101526 */
[----:B------:R-:W-:-:S02]  /*5ff0*/  ISETP.GT.AND P3, PT, R4, 0x70, PT ;  /* 0x000000700400780c */ /* 0x000fc40003f64270 */
[----:B------:R-:W-:Y:S01]  /*6000*/  ISETP.GT.AND P0, PT, R4, 0x79, PT ;  /* 0x000000790400780c */ /* 0x000fe20003f04270 */
[----:B------:R-:W-:Y:S01]  /*6010*/  @P4 IMAD.MOV.U32 R4, RZ, RZ, R8 ;  /* 0x000000ffff044224 */ /* 0x000fe200078e0008 */
[----:B------:R-:W-:Y:S01]  /*6020*/  F2FP.F16.F32.PACK_AB R78, RZ, R78 ;  /* 0x0000004eff4e723e */ /* 0x000fe200000000ff */
[----:B------:R-:W-:Y:S01]  /*6030*/  @P4 IMAD.MOV.U32 R5, RZ, RZ, R9 ;  /* 0x000000ffff054224 */ /* 0x000fe200078e0009 */
[----:B------:R-:W-:Y:S02]  /*6040*/  F2FP.F16.F32.PACK_AB R79, RZ, R79 ;  /* 0x0000004fff4f723e */ /* 0x000fe400000000ff */
[----:B------:R-:W-:Y:S02]  /*6050*/  F2FP.F16.F32.PACK_AB R80, RZ, R80 ;  /* 0x00000050ff50723e */ /* 0x000fe400000000ff */
[----:B------:R0:W-:Y:S01]  /*6060*/  @P4 STG.E.U16 desc[UR38][R4.64+0xd0], R78 ;  /* 0x0000d04e04004986 */ /* 0x0001e2000c101526 */
[----:B------:R-:W-:Y:S02]  /*6070*/  ISETP.GT.AND P4, PT, R3, RZ, P2 ;  /* 0x000000ff0300720c */ /* 0x000fe40001784270 */
[----:B------:R-:W-:-:S02]  /*6080*/  F2FP.F16.F32.PACK_AB R81, RZ, R81 ;  /* 0x00000051ff51723e */ /* 0x000fc400000000ff */
[----:B------:R-:W-:Y:S02]  /*6090*/  ISETP.GT.AND P2, PT, R3, 0x8, P2 ;  /* 0x000000080300780c */ /* 0x000fe40001744270 */
[----:B------:R-:W-:Y:S02]  /*60a0*/  F2FP.F16.F32.PACK_AB R82, RZ, R82 ;  /* 0x00000052ff52723e */ /* 0x000fe400000000ff */
[----:B------:R-:W-:Y:S02]  /*60b0*/  F2FP.F16.F32.PACK_AB R83, RZ, R83 ;  /* 0x00000053ff53723e */ /* 0x000fe400000000ff */
[----:B------:R-:W-:Y:S01]  /*60c0*/  F2FP.F16.F32.PACK_AB R84, RZ, R84 ;  /* 0x00000054ff54723e */ /* 0x000fe200000000ff */
[----:B0-----:R-:W-:Y:S01]  /*60d0*/  @P5 IMAD.MOV.U32 R4, RZ, RZ, R8 ;  /* 0x000000ffff045224 */ /* 0x001fe200078e0008 */
[----:B------:R-:W-:Y:S01]  /*60e0*/  F2FP.F16.F32.PACK_AB R85, RZ, R85 ;  /* 0x00000055ff55723e */ /* 0x000fe200000000ff */
[----:B------:R-:W-:Y:S01]  /*60f0*/  @P5 IMAD.MOV.U32 R5, RZ, RZ, R9 ;  /* 0x000000ffff055224 */ /* 0x000fe200078e0009 */
[----:B------:R-:W-:-:S02]  /*6100*/  F2FP.F16.F32.PACK_AB R86, RZ, R86 ;  /* 0x00000056ff56723e */ /* 0x000fc400000000ff */
[----:B------:R-:W-:Y:S02]  /*6110*/  F2FP.F16.F32.PACK_AB R87, RZ, R87 ;  /* 0x00000057ff57723e */ /* 0x000fe400000000ff */
[----:B------:R0:W-:Y:S01]  /*6120*/  @P5 STG.E.U16 desc[UR38][R4.64+0xd2], R79 ;  /* 0x0000d24f04005986 */ /* 0x0001e2000c101526 */
[C---:B------:R-:W-:Y:S02]  /*6130*/  ISETP.GT.AND P5, PT, R3.reuse, RZ, P3 ;  /* 0x000000ff0300720c */ /* 0x040fe40001fa4270 */
[----:B------:R-:W-:-:S11]  /*6140*/  ISETP.GT.AND P3, PT, R3, 0x8, P3 ;  /* 0x000000080300780c */ /* 0x000fd60001f64270 */
[----:B0-----:R-:W-:Y:S02]  /*6150*/  @P5 IMAD.MOV.U32 R4, RZ, RZ, R6 ;  /* 0x000000ffff045224 */ /* 0x001fe400078e0006 */
[----:B------:R-:W-:-:S05]  /*6160*/  @P5 IMAD.MOV.U32 R5, RZ, RZ, R7 ;  /* 0x000000ffff055224 */ /* 0x000fca00078e0007 */
[----:B------:R0:W-:Y:S01]  /*6170*/  @P5 STG.E.U16 desc[UR38][R4.64+0xe0], R80 ;  /* 0x0000e05004005986 */ /* 0x0001e2000c101526 */
[C---:B------:R-:W-:Y:S02]  /*6180*/  ISETP.GT.AND P5, PT, R3.reuse, RZ, P0 ;  /* 0x000000ff0300720c */ /* 0x040fe400007a4270 */
[----:B------:R-:W-:Y:S01]  /*6190*/  ISETP.GT.AND P0, PT, R3, 0x8, P0 ;  /* 0x000000080300780c */ /* 0x000fe20000704270 */
[----:B0-----:R-:W-:Y:S02]  /*61a0*/  @P4 IMAD.MOV.U32 R4, RZ, RZ, R6 ;  /* 0x000000ffff044224 */ /* 0x001fe400078e0006 */
[----:B------:R-:W-:-:S05]  /*61b0*/  @P4 IMAD.MOV.U32 R5, RZ, RZ, R7 ;  /* 0x000000ffff054224 */ /* 0x000fca00078e0007 */
[----:B------:R0:W-:Y:S01]  /*61c0*/  @P4 STG.E.U16 desc[UR38][R4.64+0xe2], R81 ;  /* 0x0000e25104004986 */ /* 0x0001e2000c101526 */
[C---:B------:R-:W-:Y:S02]  /*61d0*/  ISETP.GT.AND P4, PT, R3.reuse, RZ, P1 ;  /* 0x000000ff0300720c */ /* 0x040fe40000f84270 */
[----:B------:R-:W-:Y:S01]  /*61e0*/  ISETP.GT.AND P1, PT, R3, 0x8, P1 ;  /* 0x000000080300780c */ /* 0x000fe20000f24270 */
[----:B0-----:R-:W-:Y:S02]  /*61f0*/  @P3 IMAD.MOV.U32 R4, RZ, RZ, R8 ;  /* 0x000000ffff043224 */ /* 0x001fe400078e0008 */
[----:B------:R-:W-:-:S05]  /*6200*/  @P3 IMAD.MOV.U32 R5, RZ, RZ, R9 ;  /* 0x000000ffff053224 */ /* 0x000fca00078e0009 */
[----:B------:R0:W-:Y:S02]  /*6210*/  @P3 STG.E.U16 desc[UR38][R4.64+0xe0], R82 ;  /* 0x0000e05204003986 */ /* 0x0001e4000c101526 */
[----:B0-----:R-:W-:Y:S02]  /*6220*/  @P2 IMAD.MOV.U32 R4, RZ, RZ, R8 ;  /* 0x000000ffff042224 */ /* 0x001fe400078e0008 */
[----:B------:R-:W-:-:S05]  /*6230*/  @P2 IMAD.MOV.U32 R5, RZ, RZ, R9 ;  /* 0x000000ffff052224 */ /* 0x000fca00078e0009 */
[----:B------:R0:W-:Y:S02]  /*6240*/  @P2 STG.E.U16 desc[UR38][R4.64+0xe2], R83 ;  /* 0x0000e25304002986 */ /* 0x0001e4000c101526 */
[----:B0-----:R-:W-:Y:S02]  /*6250*/  @P4 IMAD.MOV.U32 R4, RZ, RZ, R6 ;  /* 0x000000ffff044224 */ /* 0x001fe400078e0006 */
[----:B------:R-:W-:-:S05]  /*6260*/  @P4 IMAD.MOV.U32 R5, RZ, RZ, R7 ;  /* 0x000000ffff054224 */ /* 0x000fca00078e0007 */
[----:B------:R0:W-:Y:S04]  /*6270*/  @P4 STG.E.U16 desc[UR38][R4.64+0xf0], R84 ;  /* 0x0000f05404004986 */ /* 0x0001e8000c101526 */
[----:B------:R1:W-:Y:S01]  /*6280*/  @P5 STG.E.U16 desc[UR38][R6.64+0xf2], R85 ;  /* 0x0000f25506005986 */ /* 0x0003e2000c101526 */
[----:B0-----:R-:W-:Y:S02]  /*6290*/  @P1 IMAD.MOV.U32 R4, RZ, RZ, R8 ;  /* 0x000000ffff041224 */ /* 0x001fe400078e0008 */
[----:B------:R-:W-:-:S05]  /*62a0*/  @P1 IMAD.MOV.U32 R5, RZ, RZ, R9 ;  /* 0x000000ffff051224 */ /* 0x000fca00078e0009 */
[----:B------:R1:W-:Y:S04]  /*62b0*/  @P1 STG.E.U16 desc[UR38][R4.64+0xf0], R86 ;  /* 0x0000f05604001986 */ /* 0x0003e8000c101526 */
[----:B------:R1:W-:Y:S02]  /*62c0*/  @P0 STG.E.U16 desc[UR38][R8.64+0xf2], R87 ;  /* 0x0000f25708000986 */ /* 0x0003e4000c101526 */
.L_x_160:
[----:B------:R-:W-:Y:S05]  /*62d0*/  BSYNC B0 ;  /* 0x0000000000007941 */ /* 0x000fea0003800000 */
.L_x_34:
[----:B------:R-:W-:Y:S01]  /*62e0*/  IADD3 R16, P0, R16, UR36, RZ ;  /* 0x0000002410107c10 */ /* 0x000fe2000ff1e0ff */
[----:B------:R-:W-:Y:S01]  /*62f0*/  ULDC.64 UR4, c[0x0][0x650] ;  /* 0x0001940000047ab9 */ /* 0x000fe20000000a00 */
[----:B------:R-:W-:Y:S01]  /*6300*/  PRMT R3, RZ, 0x7610, R3 ;  /* 0x00007610ff037816 */ /* 0x000fe20000000003 */
[----:B------:R-:W-:Y:S01]  /*6310*/  IMAD.MOV.U32 R100, RZ, RZ, -0x1 ;  /* 0xffffffffff647424 */ /* 0x000fe200078e00ff */
[----:B------:R-:W-:Y:S01]  /*6320*/  IADD3.X R17, R17, UR42, RZ, P0, !PT ;  /* 0x0000002a11117c10 */ /* 0x000fe200087fe4ff */
[----:B------:R-:W-:Y:S01]  /*6330*/  IMAD.MOV.U32 R101, RZ, RZ, -0x1 ;  /* 0xffffffffff657424 */ /* 0x000fe200078e00ff */
[----:B------:R-:W-:-:S04]  /*6340*/  ISETP.GE.U32.AND P0, PT, R16, UR4, PT ;  /* 0x0000000410007c0c */ /* 0x000fc8000bf06070 */
[----:B------:R-:W-:-:S13]  /*6350*/  ISETP.GE.U32.AND.EX P0, PT, R17, UR5, PT, P0 ;  /* 0x0000000511007c0c */ /* 0x000fda000bf06100 */
[----:B------:R-:W-:Y:S05]  /*6360*/  @P0 BRA `(.L_x_161) ;  /* 0x00000004004c0947 */ /* 0x000fea0003800000 */
[----:B------:R-:W0:Y:S01]  /*6370*/  LDC.64 R10, c[0x0][0x628] ;  /* 0x00018a00ff0a7b82 */ /* 0x000e220000000a00 */
[----:B---3--:R-:W3:Y:S01]  /*6380*/  S2R R12, SR_CTAID.X ;  /* 0x00000000000c7919 */ /* 0x008ee20000002500 */
[----:B-12-4-:R-:W-:Y:S02]  /*6390*/  IMAD.MOV.U32 R8, RZ, RZ, R16 ;  /* 0x000000ffff087224 */ /* 0x016fe400078e0010 */
[----:B------:R-:W-:Y:S01]  /*63a0*/  IMAD.MOV.U32 R9, RZ, RZ, R17 ;  /* 0x000000ffff097224 */ /* 0x000fe200078e0011 */
[----:B------:R-:W1:Y:S03]  /*63b0*/  S2R R20, SR_CTAID.Y ;  /* 0x0000000000147919 */ /* 0x000e660000002600 */
[----:B------:R-:W2:Y:S08]  /*63c0*/  LDC R0, c[0x0][0x630] ;  /* 0x00018c00ff007b82 */ /* 0x000eb00000000800 */
[----:B------:R-:W4:Y:S01]  /*63d0*/  LDC.64 R14, c[0x0][0x620] ;  /* 0x00018800ff0e7b82 */ /* 0x000f220000000a00 */
[----:B0-----:R-:W-:-:S04]  /*63e0*/  ISETP.NE.U32.AND P0, PT, R10, RZ, PT ;  /* 0x000000ff0a00720c */ /* 0x001fc80003f05070 */
[----:B------:R-:W-:-:S13]  /*63f0*/  ISETP.NE.AND.EX P0, PT, R11, RZ, PT, P0 ;  /* 0x000000ff0b00720c */ /* 0x000fda0003f05300 */
[----:B-1234-:R-:W-:Y:S05]  /*6400*/  @!P0 BRA `(.L_x_162) ;  /* 0x0000000000288947 */ /* 0x01efea0003800000 */
        /* <DEDUP_REMOVED lines=10> */
.L_x_162:
[-CC-:B------:R-:W-:Y:S01]  /*64b0*/  SHF.R.U64 R101, R8, R0.reuse, R9.reuse ;  /* 0x0000000008657219 */ /* 0x180fe20000001209 */
[----:B------:R-:W0:Y:S01]  /*64c0*/  LDC.64 R26, c[0x0][0x640] ;  /* 0x00019000ff1a7b82 */ /* 0x000e220000000a00 */
[----:B------:R-:W-:Y:S01]  /*64d0*/  SHF.R.U32.HI R0, RZ, R0, R9 ;  /* 0x00000000ff007219 */ /* 0x000fe20000011609 */
[----:B------:R-:W-:Y:S01]  /*64e0*/  ULDC UR4, c[0x0][0x150] ;  /* 0x0000540000047ab9 */ /* 0x000fe20000000800 */
[----:B------:R-:W-:Y:S02]  /*64f0*/  IADD3 R3, P0, RZ, -R101, RZ ;  /* 0x80000065ff037210 */ /* 0x000fe40007f1e0ff */
[----:B------:R-:W-:-:S03]  /*6500*/  I2FP.F32.U32 R7, R12 ;  /* 0x0000000c00077245 */ /* 0x000fc60000201000 */
[----:B------:R-:W1:Y:S01]  /*6510*/  LDC R6, c[0x0][0x618] ;  /* 0x00018600ff067b82 */ /* 0x000e620000000800 */
[----:B------:R-:W-:Y:S02]  /*6520*/  IMAD.X R5, RZ, RZ, ~R0, P0 ;  /* 0x000000ffff057224 */ /* 0x000fe400000e0e00 */
[----:B------:R-:W-:Y:S01]  /*6530*/  FMUL R7, R7, UR4 ;  /* 0x0000000407077c20 */ /* 0x000fe20008400000 */
[----:B------:R-:W-:Y:S01]  /*6540*/  ULDC UR4, c[0x0][0x154] ;  /* 0x0000550000047ab9 */ /* 0x000fe20000000800 */
[-C--:B------:R-:W-:Y:S02]  /*6550*/  IMAD R0, R5, R14.reuse, RZ ;  /* 0x0000000e05007224 */ /* 0x080fe400078e02ff */
[C---:B------:R-:W-:Y:S01]  /*6560*/  IMAD.WIDE.U32 R4, R3.reuse, R14, R16 ;  /* 0x0000000e03047225 */ /* 0x040fe200078e0010 */
[----:B------:R-:W2:Y:S01]  /*6570*/  LDC R8, c[0x0][0x608] ;  /* 0x00018200ff087b82 */ /* 0x000ea20000000800 */
[----:B------:R-:W3:Y:S02]  /*6580*/  F2I.U32.TRUNC.NTZ R7, R7 ;  /* 0x0000000700077305 */ /* 0x000ee4000020f000 */
[----:B------:R-:W-:Y:S01]  /*6590*/  IMAD R3, R3, R15, R0 ;  /* 0x0000000f03037224 */ /* 0x000fe200078e0200 */
[----:B------:R-:W-:-:S03]  /*65a0*/  I2FP.F32.U32 R0, R20 ;  /* 0x0000001400007245 */ /* 0x000fc60000201000 */
[----:B------:R-:W-:Y:S01]  /*65b0*/  IMAD.IADD R3, R5, 0x1, R3 ;  /* 0x0000000105037824 */ /* 0x000fe200078e0203 */
[----:B------:R-:W4:Y:S01]  /*65c0*/  LDC R11, c[0x0][0x658] ;  /* 0x00019600ff0b7b82 */ /* 0x000f220000000800 */
[----:B0-----:R-:W-:-:S04]  /*65d0*/  ISETP.NE.U32.AND P0, PT, R26, RZ, PT ;  /* 0x000000ff1a00720c */ /* 0x001fc80003f05070 */
[----:B------:R-:W-:-:S03]  /*65e0*/  ISETP.NE.AND.EX P0, PT, R27, RZ, PT, P0 ;  /* 0x000000ff1b00720c */ /* 0x000fc60003f05300 */
[----:B------:R-:W0:Y:S01]  /*65f0*/  LDC R9, c[0x0][0x144] ;  /* 0x00005100ff097b82 */ /* 0x000e220000000800 */
[-C--:B-1----:R-:W-:Y:S01]  /*6600*/  SHF.R.U64 R10, R4, R6.reuse, R3 ;  /* 0x00000006040a7219 */ /* 0x082fe20000001203 */
[----:B---3--:R-:W-:Y:S01]  /*6610*/  IMAD.MOV R7, RZ, RZ, -R7 ;  /* 0x000000ffff077224 */ /* 0x008fe200078e0a07 */
[----:B------:R-:W-:Y:S01]  /*6620*/  SHF.R.U32.HI R3, RZ, R6, R3 ;  /* 0x00000006ff037219 */ /* 0x000fe20000011603 */
[----:B------:R-:W-:-:S04]  /*6630*/  FMUL R6, R0, UR4 ;  /* 0x0000000400067c20 */ /* 0x000fc80008400000 */
[----:B------:R-:W1:Y:S01]  /*6640*/  LDC R21, c[0x0][0x148] ;  /* 0x00005200ff157b82 */ /* 0x000e620000000800 */
[----:B------:R3:W0:Y:S01]  /*6650*/  F2I.U32.TRUNC.NTZ R14, R6 ;  /* 0x00000006000e7305 */ /* 0x000622000020f000 */
[-CC-:B--2---:R-:W-:Y:S02]  /*6660*/  SHF.R.U64 R13, R10, R8.reuse, R3.reuse ;  /* 0x000000080a0d7219 */ /* 0x184fe40000001203 */
[----:B------:R-:W-:-:S04]  /*6670*/  SHF.R.U32.HI R0, RZ, R8, R3 ;  /* 0x00000008ff007219 */ /* 0x000fc80000011603 */
[----:B-----5:R-:W2:Y:S01]  /*6680*/  LDC R24, c[0x0][0x648] ;  /* 0x00019200ff187b82 */ /* 0x020ea20000000800 */
[-CC-:B----4-:R-:W-:Y:S02]  /*6690*/  SHF.R.U64 R15, R13, R11.reuse, R0.reuse ;  /* 0x0000000b0d0f7219 */ /* 0x190fe40000001200 */
[----:B------:R-:W-:-:S03]  /*66a0*/  SHF.R.U32.HI R5, RZ, R11, R0 ;  /* 0x0000000bff057219 */ /* 0x000fc60000011600 */
[----:B------:R-:W-:Y:S02]  /*66b0*/  IMAD.MOV.U32 R4, RZ, RZ, R15 ;  /* 0x000000ffff047224 */ /* 0x000fe400078e000f */
[----:B------:R-:W4:Y:S01]  /*66c0*/  LDC R28, c[0x0][0x638] ;  /* 0x00018e00ff1c7b82 */ /* 0x000f220000000800 */
[----:B0-----:R-:W-:-:S07]  /*66d0*/  IMAD R25, R9, R7, R12 ;  /* 0x0000000709197224 */ /* 0x001fce00078e020c */
[----:B------:R-:W0:Y:S08]  /*66e0*/  LDC R29, c[0x0][0x610] ;  /* 0x00018400ff1d7b82 */ /* 0x000e300000000800 */
[----:B------:R-:W0:Y:S01]  /*66f0*/  LDC R30, c[0x0][0x600] ;  /* 0x00018000ff1e7b82 */ /* 0x000e220000000800 */
[----:B-123--:R-:W-:Y:S05]  /*6700*/  @!P0 BRA `(.L_x_163) ;  /* 0x0000000000288947 */ /* 0x00efea0003800000 */
[----:B------:R-:W1:Y:S02]  /*6710*/  LDC R0, c[0x0][0x64c] ;  /* 0x00019300ff007b82 */ /* 0x000e640000000800 */
[----:B-1----:R-:W-:-:S05]  /*6720*/  IADD3 R3, P0, R15, R0, RZ ;  /* 0x000000000f037210 */ /* 0x002fca0007f1e0ff */
        /* <DEDUP_REMOVED lines=8> */
.L_x_163:
[----:B------:R-:W-:Y:S01]  /*67b0*/  ISETP.NE.AND P0, PT, R2, 0x1, PT ;  /* 0x000000010200780c */ /* 0x000fe20003f05270 */
[----:B------:R-:W-:Y:S01]  /*67c0*/  IMAD.MOV R14, RZ, RZ, -R14 ;  /* 0x000000ffff0e7224 */ /* 0x000fe200078e0a0e */
[----:B------:R-:W-:Y:S02]  /*67d0*/  SHF.R.U64 R3, R4, R24, R5 ;  /* 0x0000001804037219 */ /* 0x000fe40000001205 */
[----:B------:R-:W-:Y:S02]  /*67e0*/  LOP3.LUT R0, R13, R98, RZ, 0xc0, !PT ;  /* 0x000000620d007212 */ /* 0x000fe400078ec0ff */
[----:B------:R-:W-:Y:S01]  /*67f0*/  LOP3.LUT R10, R10, R97, RZ, 0xc0, !PT ;  /* 0x000000610a0a7212 */ /* 0x000fe200078ec0ff */
[----:B------:R-:W-:Y:S02]  /*6800*/  IMAD.MOV R4, RZ, RZ, -R3 ;  /* 0x000000ffff047224 */ /* 0x000fe400078e0a03 */
[----:B------:R-:W-:Y:S02]  /*6810*/  IMAD R0, R93, R3, R0 ;  /* 0x000000035d007224 */ /* 0x000fe400078e0200 */
[----:B----4-:R-:W-:-:S02]  /*6820*/  IMAD R3, R4, R28, R15 ;  /* 0x0000001c04037224 */ /* 0x010fc400078e020f */
[----:B------:R-:W-:Y:S02]  /*6830*/  @P0 IMAD R25, R21, R14, R20 ;  /* 0x0000000e15190224 */ /* 0x000fe400078e0214 */
[----:B0-----:R-:W-:Y:S02]  /*6840*/  IMAD R5, R3, R30, R10 ;  /* 0x0000001e03057224 */ /* 0x001fe400078e020a */
[----:B------:R-:W-:Y:S02]  /*6850*/  IMAD R0, R0, R29, R25 ;  /* 0x0000001d00007224 */ /* 0x000fe400078e0219 */
[----:B------:R-:W-:-:S03]  /*6860*/  IMAD.MOV.U32 R4, RZ, RZ, 0x1 ;  /* 0x00000001ff047424 */ /* 0x000fc600078e00ff */
[----:B------:R-:W-:Y:S02]  /*6870*/  SEL R100, R5, R0, !P0 ;  /* 0x0000000005647207 */ /* 0x000fe40004000000 */
[----:B------:R-:W-:Y:S02]  /*6880*/  PRMT R3, R4, 0x7610, R3 ;  /* 0x0000761004037816 */ /* 0x000fe40000000003 */
[----:B------:R-:W-:-:S07]  /*6890*/  SEL R0, R0, R5, !P0 ;  /* 0x0000000500007207 */ /* 0x000fce0004000000 */
.L_x_161:
[----:B------:R-:W-:Y:S01]  /*68a0*/  UIMAD.WIDE.U32 UR4, UR41, 0x24924925, URZ ;  /* 0x24924925290478a5 */ /* 0x000fe2000f8e003f */
[----:B------:R-:W-:Y:S01]  /*68b0*/  LOP3.LUT P0, RZ, R3, 0xff, RZ, 0xc0, !PT ;  /* 0x000000ff03ff7812 */ /* 0x000fe2000780c0ff */
[----:B------:R-:W-:Y:S02]  /*68c0*/  IMAD.MOV.U32 R103, RZ, RZ, R0 ;  /* 0x000000ffff677224 */ /* 0x000fe400078e0000 */
[----:B------:R-:W-:-:S04]  /*68d0*/  UIADD3 UR4, UR41, -UR5, URZ ;  /* 0x8000000529047290 */ /* 0x000fc8000fffe03f */
[----:B------:R-:W-:-:S04]  /*68e0*/  ULEA.HI UR4, UR4, UR5, URZ, 0x1f ;  /* 0x0000000504047291 */ /* 0x000fc8000f8ff83f */
[----:B------:R-:W-:-:S04]  /*68f0*/  USHF.R.U32.HI UR4, URZ, 0x2, UR4 ;  /* 0x000000023f047899 */ /* 0x000fc80008011604 */
[----:B------:R-:W-:Y:S01]  /*6900*/  UIMAD UR41, UR4, -0x7, UR41 ;  /* 0xfffffff9042978a4 */ /* 0x000fe2000f8e0229 */
[----:B------:R-:W-:Y:S11]  /*6910*/  @P0 BRA `(.L_x_164) ;  /* 0xffffffa800f00947 */ /* 0x000ff6000383ffff */
[----:B------:R-:W-:Y:S05]  /*6920*/  EXIT ;  /* 0x000000000000794d */ /* 0x000fea0003800000 */
.L_x_7:
        /* <DEDUP_REMOVED lines=26> */
.L_x_166:
[----:B------:R-:W0:Y:S01]  /*6ad0*/  LDC.64 R30, c[0x0][0x640] ;  /* 0x00019000ff1e7b82 */ /* 0x000e220000000a00 */
[-CC-:B------:R-:W-:Y:S01]  /*6ae0*/  SHF.R.U64 R22, R14, R8.reuse, R15.reuse ;  /* 0x000000080e167219 */ /* 0x180fe2000000120f */
[----:B------:R-:W-:Y:S01]  /*6af0*/  IMAD.MOV.U32 R27, RZ, RZ, 0x1 ;  /* 0x00000001ff1b7424 */ /* 0x000fe200078e00ff */
[----:B------:R-:W-:Y:S02]  /*6b00*/  SHF.R.U32.HI R7, RZ, R8, R15 ;  /* 0x00000008ff077219 */ /* 0x000fe4000001160f */
[----:B------:R-:W-:-:S03]  /*6b10*/  IADD3 R13, P0, RZ, -R22, RZ ;  /* 0x80000016ff0d7210 */ /* 0x000fc60007f1e0ff */
[----:B------:R-:W1:Y:S02]  /*6b20*/  LDC R12, c[0x0][0x618] ;  /* 0x00018600ff0c7b82 */ /* 0x000e640000000800 */
[----:B------:R-:W-:Y:S02]  /*6b30*/  IMAD.X R7, RZ, RZ, ~R7, P0 ;  /* 0x000000ffff077224 */ /* 0x000fe400000e0e07 */
[----:B------:R-:W-:-:S04]  /*6b40*/  IMAD.WIDE.U32 R10, R13, R24, R16 ;  /* 0x000000180d0a7225 */ /* 0x000fc800078e0010 */
[----:B------:R-:W2:Y:S01]  /*6b50*/  LDC R14, c[0x0][0x608] ;  /* 0x00018200ff0e7b82 */ /* 0x000ea20000000800 */
[----:B------:R-:W-:-:S04]  /*6b60*/  IMAD R8, R7, R24, RZ ;  /* 0x0000001807087224 */ /* 0x000fc800078e02ff */
[----:B------:R-:W-:-:S03]  /*6b70*/  IMAD R7, R13, R25, R8 ;  /* 0x000000190d077224 */ /* 0x000fc600078e0208 */
[----:B------:R-:W3:Y:S01]  /*6b80*/  LDC R28, c[0x0][0x658] ;  /* 0x00019600ff1c7b82 */ /* 0x000ee20000000800 */
[----:B------:R-:W-:Y:S01]  /*6b90*/  IMAD.IADD R7, R11, 0x1, R7 ;  /* 0x000000010b077824 */ /* 0x000fe200078e0207 */
[----:B0-----:R-:W-:Y:S01]  /*6ba0*/  ISETP.NE.U32.AND P0, PT, R30, RZ, PT ;  /* 0x000000ff1e00720c */ /* 0x001fe20003f05070 */
[----:B------:R-:W-:-:S03]  /*6bb0*/  IMAD.MOV.U32 R11, RZ, RZ, -0x1 ;  /* 0xffffffffff0b7424 */ /* 0x000fc600078e00ff */
        /* <DEDUP_REMOVED lines=8> */
[-C--:B---3--:R-:W-:Y:S02]  /*6c40*/  SHF.L.U32 R10, R11, R28.reuse, RZ ;  /* 0x0000001c0b0a7219 */ /* 0x088fe400000006ff */
[--C-:B------:R-:W-:Y:S02]  /*6c50*/  SHF.R.U64 R26, R24, R28, R7.reuse ;  /* 0x0000001c181a7219 */ /* 0x100fe40000001207 */
[----:B------:R-:W-:Y:S02]  /*6c60*/  LOP3.LUT R29, RZ, R10, RZ, 0x33, !PT ;  /* 0x0000000aff1d7212 */ /* 0x000fe400078e33ff */
[----:B------:R-:W-:Y:S01]  /*6c70*/  SHF.R.U32.HI R11, RZ, R28, R7 ;  /* 0x0000001cff0b7219 */ /* 0x000fe20000011607 */
[----:B------:R-:W3:Y:S01]  /*6c80*/  LDC R32, c[0x0][0x610] ;  /* 0x00018400ff207b82 */ /* 0x000ee20000000800 */
[----:B------:R-:W-:Y:S01]  /*6c90*/  IMAD.MOV.U32 R10, RZ, RZ, R26 ;  /* 0x000000ffff0a7224 */ /* 0x000fe200078e001a */
[----:B------:R-:W-:Y:S06]  /*6ca0*/  @!P0 BRA `(.L_x_167) ;  /* 0x0000000000288947 */ /* 0x000fec0003800000 */
        /* <DEDUP_REMOVED lines=10> */
.L_x_167:
[----:B------:R-:W-:Y:S02]  /*6d50*/  ISETP.NE.AND P0, PT, R2, 0x1, PT ;  /* 0x000000010200780c */ /* 0x000fe40003f05270 */
[----:B-1----:R-:W-:Y:S01]  /*6d60*/  SHF.R.U64 R8, R10, R8, R11 ;  /* 0x000000080a087219 */ /* 0x002fe2000000120b */
[----:B0-----:R-:W-:Y:S01]  /*6d70*/  VIADD R11, R21, 0xffffffff ;  /* 0xffffffff150b7836 */ /* 0x001fe20000000000 */
[----:B------:R-:W-:Y:S02]  /*6d80*/  SHF.L.U32 R27, R27, R28, RZ ;  /* 0x0000001c1b1b7219 */ /* 0x000fe400000006ff */
[----:B------:R-:W-:Y:S01]  /*6d90*/  LOP3.LUT R5, R24, R29, RZ, 0xc0, !PT ;  /* 0x0000001d18057212 */ /* 0x000fe200078ec0ff */
[----:B------:R-:W-:-:S04]  /*6da0*/  IMAD.MOV R7, RZ, RZ, -R8 ;  /* 0x000000ffff077224 */ /* 0x000fc800078e0a08 */
[----:B------:R-:W-:Y:S02]  /*6db0*/  IMAD R5, R27, R8, R5 ;  /* 0x000000081b057224 */ /* 0x000fe400078e0205 */
[----:B------:R-:W-:Y:S01]  /*6dc0*/  @P0 IMAD R6, R9, R23, R4 ;  /* 0x0000001709060224 */ /* 0x000fe200078e0204 */
[----:B------:R-:W-:Y:S01]  /*6dd0*/  LOP3.LUT R9, R20, R11, RZ, 0xc0, !PT ;  /* 0x0000000b14097212 */ /* 0x000fe200078ec0ff */
[----:B--2---:R-:W-:Y:S02]  /*6de0*/  IMAD R4, R7, R25, R26 ;  /* 0x0000001907047224 */ /* 0x004fe400078e021a */
[----:B---3--:R-:W-:Y:S02]  /*6df0*/  IMAD R6, R5, R32, R6 ;  /* 0x0000002005067224 */ /* 0x008fe400078e0206 */
[----:B------:R-:W-:Y:S02]  /*6e00*/  IMAD R5, R4, R21, R9 ;  /* 0x0000001504057224 */ /* 0x000fe400078e0209 */
[----:B------:R-:W-:-:S02]  /*6e10*/  IMAD.MOV.U32 R8, RZ, RZ, 0x1 ;  /* 0x00000001ff087424 */ /* 0x000fc400078e00ff */
[----:B------:R-:W-:Y:S01]  /*6e20*/  IMAD.MOV.U32 R7, RZ, RZ, R22 ;  /* 0x000000ffff077224 */ /* 0x000fe200078e0016 */
[----:B------:R-:W-:Y:S02]  /*6e30*/  SEL R21, R5, R6, !P0 ;  /* 0x0000000605157207 */ /* 0x000fe40004000000 */
[----:B------:R-:W-:-:S07]  /*6e40*/  SEL R20, R6, R5, !P0 ;  /* 0x0000000506147207 */ /* 0x000fce0004000000 */
.L_x_165:
[----:B------:R-:W-:-:S08]  /*6e50*/  NOP ;  /* 0x0000000000007918 */ /* 0x000fd00000000000 */
[----:B------:R-:W0:-:S00]  /*6e60*/  USETMAXREG.DEALLOC.CTAPOOL 0x28 ;  /* 0x00000028000079c8 */ /* 0x000e0000080e0500 */
[----:B0-----:R-:W-:-:S13]  /*6e70*/  ISETP.NE.AND P0, PT, R3, RZ, PT ;  /* 0x000000ff0300720c */ /* 0x001fda0003f05270 */
[----:B------:R-:W-:Y:S05]  /*6e80*/  @P0 EXIT ;  /* 0x000000000000094d */ /* 0x000fea0003800000 */
[----:B------:R-:W-:Y:S01]  /*6e90*/  LOP3.LUT P0, RZ, R8, 0xff, RZ, 0xc0, !PT ;  /* 0x000000ff08ff7812 */ /* 0x000fe2000780c0ff */
[----:B------:R-:W-:Y:S02]  /*6ea0*/  IMAD.MOV.U32 R3, RZ, RZ, 0x1 ;  /* 0x00000001ff037424 */ /* 0x000fe400078e00ff */
[----:B------:R-:W-:-:S10]  /*6eb0*/  IMAD.MOV.U32 R8, RZ, RZ, RZ ;  /* 0x000000ffff087224 */ /* 0x000fd400078e00ff */
[----:B------:R-:W-:Y:S05]  /*6ec0*/  @!P0 BRA `(.L_x_168) ;  /* 0x0000000c00308947 */ /* 0x000fea0003800000 */
[----:B------:R-:W0:Y:S01]  /*6ed0*/  LDC R3, c[0x0][0x28c] ;  /* 0x0000a300ff037b82 */ /* 0x000e220000000800 */
[----:B------:R-:W1:Y:S01]  /*6ee0*/  S2R R13, SR_CgaCtaId ;  /* 0x00000000000d7919 */ /* 0x000e620000008800 */
[----:B------:R-:W-:Y:S01]  /*6ef0*/  ULDC UR5, c[0x0][0x658] ;  /* 0x0001960000057ab9 */ /* 0x000fe20000000800 */
[----:B------:R-:W-:Y:S01]  /*6f00*/  UMOV UR6, 0xffffffff ;  /* 0xffffffff00067882 */ /* 0x000fe20000000000 */
[----:B------:R-:W-:Y:S01]  /*6f10*/  BSSY B0, `(.L_x_168) ;  /* 0x00000c7000007945 */ /* 0x000fe20003800000 */
[----:B------:R-:W-:Y:S01]  /*6f20*/  USHF.L.U32 UR6, UR6, UR5, URZ ;  /* 0x0000000506067299 */ /* 0x000fe2000800063f */
[----:B------:R-:W-:Y:S01]  /*6f30*/  IMAD.MOV.U32 R10, RZ, RZ, 0x1 ;  /* 0x00000001ff0a7424 */ /* 0x000fe200078e00ff */
[----:B------:R-:W-:Y:S01]  /*6f40*/  LOP3.LUT R9, R18, 0x2, RZ, 0xfc, !PT ;  /* 0x0000000212097812 */ /* 0x000fe200078efcff */
[----:B------:R-:W-:Y:S01]  /*6f50*/  IMAD.MOV.U32 R8, RZ, RZ, RZ ;  /* 0x000000ffff087224 */ /* 0x000fe200078e00ff */
[----:B------:R-:W-:Y:S01]  /*6f60*/  ULDC UR4, c[0x0][0x600] ;  /* 0x0001800000047ab9 */ /* 0x000fe20000000800 */
[----:B------:R-:W-:Y:S01]  /*6f70*/  UMOV UR7, 0x1 ;  /* 0x0000000100077882 */ /* 0x000fe20000000000 */
[----:B------:R-:W-:-:S02]  /*6f80*/  UIADD3 UR15, UR4, -0x1, URZ ;  /* 0xffffffff040f7890 */ /* 0x000fc4000fffe03f */
[----:B------:R-:W-:Y:S02]  /*6f90*/  USHF.L.U32 UR17, UR7, UR5, URZ ;  /* 0x0000000507117299 */ /* 0x000fe4000800063f */
[----:B------:R-:W-:Y:S01]  /*6fa0*/  ULOP3.LUT UR16, URZ, UR6, URZ, 0x33, !UPT ;  /* 0x000000063f107292 */ /* 0x000fe2000f8e333f */
[----:B------:R-:W-:Y:S01]  /*6fb0*/  ULDC.64 UR20, c[0x0][0x198] ;  /* 0x0000660000147ab9 */ /* 0x000fe20000000a00 */
[----:B0-----:R-:W-:-:S05]  /*6fc0*/  VIADD R3, R3, 0x3f ;  /* 0x0000003f03037836 */ /* 0x001fca0000000000 */
[----:B------:R-:W-:-:S04]  /*6fd0*/  SHF.R.S32.HI R4, RZ, 0x1f, R3 ;  /* 0x0000001fff047819 */ /* 0x000fc80000011403 */
[----:B------:R-:W-:Y:S01]  /*6fe0*/  LEA.HI R4, R4, R3, RZ, 0x6 ;  /* 0x0000000304047211 */ /* 0x000fe200078f30ff */
[C---:B-1----:R-:W-:Y:S02]  /*6ff0*/  IMAD.SHL.U32 R12, R13.reuse, 0x10, RZ ;  /* 0x000000100d0c7824 */ /* 0x042fe400078e00ff */
[----:B------:R-:W-:Y:S01]  /*7000*/  IMAD.SHL.U32 R13, R13, 0x400, RZ ;  /* 0x000004000d0d7824 */ /* 0x000fe200078e00ff */
[----:B------:R-:W-:Y:S01]  /*7010*/  SHF.R.S32.HI R11, RZ, 0x6, R4 ;  /* 0x00000006ff0b7819 */ /* 0x000fe20000011404 */
[----:B------:R-:W-:Y:S01]  /*7020*/  IMAD.MOV.U32 R3, RZ, RZ, 0x1 ;  /* 0x00000001ff037424 */ /* 0x000fe200078e00ff */
[----:B------:R-:W-:Y:S02]  /*7030*/  LOP3.LUT R12, R12, 0x70, RZ, 0xc0, !PT ;  /* 0x000000700c0c7812 */ /* 0x000fe400078ec0ff */
[----:B------:R-:W-:Y:S01]  /*7040*/  LOP3.LUT R13, R13, 0x1c00, RZ, 0xc0, !PT ;  /* 0x00001c000d0d7812 */ /* 0x000fe200078ec0ff */
[----:B------:R-:W-:-:S07]  /*7050*/  VIADD R19, R11, 0x1 ;  /* 0x000000010b137836 */ /* 0x000fce0000000000 */
.L_x_179:
[----:B------:R-:W-:-:S03]  /*7060*/  UMOV UR4, 0xffffffff ;  /* 0xffffffff00047882 */ /* 0x000fc60000000000 */
[----:B------:R-:W-:Y:S05]  /*7070*/  BRA.DIV UR4, `(.L_x_169) ;  /* 0x0000001204187947 */ /* 0x000fea000b800000 */
[----:B------:R-:W-:-:S13]  /*7080*/  ELECT P6, URZ, PT ;  /* 0x00000000003f782f */ /* 0x000fda00038c0000 */
.L_x_193:
[----:B------:R-:W0:Y:S01]  /*7090*/  LDC R4, c[0x0][0x28c] ;  /* 0x0000a300ff047b82 */ /* 0x000e220000000800 */
[----:B------:R-:W-:Y:S01]  /*70a0*/  BSSY B1, `(.L_x_170) ;  /* 0x0000038000017945 */ /* 0x000fe20003800000 */
[----:B0-----:R-:W-:-:S13]  /*70b0*/  ISETP.LT.OR P6, PT, R4, 0x1, !P6 ;  /* 0x000000010400780c */ /* 0x001fda00077c1670 */
[----:B------:R-:W-:Y:S05]  /*70c0*/  @P6 BRA `(.L_x_171) ;  /* 0x0000000000d46947 */ /* 0x000fea0003800000 */
[----:B------:R-:W-:Y:S02]  /*70d0*/  IMAD.SHL.U32 R20, R20, 0x80, RZ ;  /* 0x0000008014147824 */ /* 0x000fe400078e00ff */
[----:B------:R-:W-:Y:S02]  /*70e0*/  IMAD R21, R21, 0x80, R12 ;  /* 0x0000008015157824 */ /* 0x000fe400078e020c */
[----:B------:R-:W-:Y:S02]  /*70f0*/  IMAD.MOV.U32 R22, RZ, RZ, RZ ;  /* 0x000000ffff167224 */ /* 0x000fe400078e00ff */
[----:B------:R-:W-:Y:S02]  /*7100*/  IMAD.MOV.U32 R4, RZ, RZ, R19 ;  /* 0x000000ffff047224 */ /* 0x000fe400078e0013 */
[----:B------:R-:W-:Y:S02]  /*7110*/  IMAD.MOV.U32 R5, RZ, RZ, R3 ;  /* 0x000000ffff057224 */ /* 0x000fe400078e0003 */
[----:B------:R-:W-:-:S07]  /*7120*/  IMAD.MOV.U32 R6, RZ, RZ, R8 ;  /* 0x000000ffff067224 */ /* 0x000fce00078e0008 */
.L_x_174:
[----:B------:R-:W0:Y:S01]  /*7130*/  S2R R15, SR_CgaCtaId ;  /* 0x00000000000f7919 */ /* 0x000e220000008800 */
[----:B------:R-:W-:Y:S02]  /*7140*/  MOV R14, 0x400 ;  /* 0x00000400000e7802 */ /* 0x000fe40000000f00 */
[----:B------:R-:W-:Y:S02]  /*7150*/  ISETP.NE.AND P1, PT, R0, RZ, PT ;  /* 0x000000ff0000720c */ /* 0x000fe40003f25270 */
[----:B0-----:R-:W-:Y:S02]  /*7160*/  LEA R25, R15, R14, 0x18 ;  /* 0x0000000e0f197211 */ /* 0x001fe400078ec0ff */
[----:B------:R-:W-:-:S09]  /*7170*/  SHF.L.U32 R14, R5, 0x1f, RZ ;  /* 0x0000001f050e7819 */ /* 0x000fd200000006ff */
[----:B------:R-:W0:Y:S01]  /*7180*/  @!P1 LDC R15, c[0x0][0x500] ;  /* 0x00014000ff0f9b82 */ /* 0x000e220000000800 */
[----:B------:R-:W-:-:S04]  /*7190*/  IMAD R23, R6, 0x8, R25 ;  /* 0x0000000806177824 */ /* 0x000fc800078e0219 */
[----:B------:R-:W1:Y:S02]  /*71a0*/  SYNCS.PHASECHK.TRANS64.TRYWAIT P0, [R23+URZ+0x38], R14 ;  /* 0x0000380e170075a7 */ /* 0x000e64000800017f */
[----:B-1----:R-:W-:Y:S05]  /*71b0*/  @!P0 BRA `(.L_x_172) ;  /* 0x0000000c00e88947 */ /* 0x002fea0003800000 */
.L_x_194:
[----:B-1----:R-:W-:Y:S01]  /*71c0*/  PRMT R14, R9, 0x9910, RZ ;  /* 0x00009910090e7816 */ /* 0x002fe200000000ff */
[----:B0-----:R0:W-:Y:S03]  /*71d0*/  @!P1 SYNCS.ARRIVE.TRANS64 RZ, [R23+URZ], R15 ;  /* 0x0000000f17ff99a7 */ /* 0x0011e6000800003f */
[----:B------:R-:W-:-:S13]  /*71e0*/  ISETP.NE.AND P0, PT, R14, 0x2, PT ;  /* 0x000000020e00780c */ /* 0x000fda0003f05270 */
[----:B0-----:R-:W-:Y:S05]  /*71f0*/  @P0 BRA `(.L_x_173) ;  /* 0x0000000000040947 */ /* 0x001fea0003800000 */
[----:B------:R-:W-:Y:S01]  /*7200*/  BPT.TRAP 0x1 ;  /* 0x000000040000795c */ /* 0x000fe20000300000 */
.L_x_173:
[C---:B------:R-:W-:Y:S01]  /*7210*/  IMAD R14, R6.reuse, 0x2000, R13 ;  /* 0x00002000060e7824 */ /* 0x040fe200078e020d */
[----:B------:R-:W-:Y:S01]  /*7220*/  R2UR UR9, R23 ;  /* 0x00000000170972ca */ /* 0x000fe200000e0000 */
[--C-:B------:R-:W-:Y:S01]  /*7230*/  IMAD R15, R6, 0x4000, R25.reuse ;  /* 0x00004000060f7824 */ /* 0x100fe200078e0219 */
[----:B------:R-:W-:Y:S01]  /*7240*/  UIADD3 UR4, UP0, UR20, 0xf0, URZ ;  /* 0x000000f014047890 */ /* 0x000fe2000ff1e03f */
[----:B------:R-:W-:Y:S01]  /*7250*/  IMAD R14, R14, 0x2, R25 ;  /* 0x000000020e0e7824 */ /* 0x000fe200078e0219 */
[----:B------:R-:W-:Y:S01]  /*7260*/  R2UR UR11, R20 ;  /* 0x00000000140b72ca */ /* 0x000fe200000e0000 */
[----:B------:R-:W-:Y:S01]  /*7270*/  VIADD R4, R4, 0xffffffff ;  /* 0xffffffff04047836 */ /* 0x000fe20000000000 */
[----:B------:R-:W-:Y:S01]  /*7280*/  R2UR UR5, R15 ;  /* 0x000000000f0572ca */ /* 0x000fe200000e0000 */
[----:B------:R-:W-:Y:S01]  /*7290*/  UIADD3 UR22, UP1, UR20, 0x1f0, URZ ;  /* 0x000001f014167890 */ /* 0x000fe2000ff3e03f */
[----:B------:R-:W-:Y:S01]  /*72a0*/  R2UR UR8, R14 ;  /* 0x000000000e0872ca */ /* 0x000fe200000e0000 */
[----:B------:R-:W-:Y:S01]  /*72b0*/  VIADD R6, R6, 0x1 ;  /* 0x0000000106067836 */ /* 0x000fe20000000000 */
[----:B------:R-:W-:Y:S01]  /*72c0*/  R2UR UR10, R22 ;  /* 0x00000000160a72ca */ /* 0x000fe200000e0000 */
[----:B------:R-:W-:Y:S01]  /*72d0*/  UIADD3.X UR23, URZ, UR21, URZ, UP1, !UPT ;  /* 0x000000153f177290 */ /* 0x000fe20008ffe43f */
[----:B------:R-:W-:Y:S01]  /*72e0*/  R2UR UR12, R7 ;  /* 0x00000000070c72ca */ /* 0x000fe200000e0000 */
[----:B------:R-:W-:Y:S01]  /*72f0*/  UMOV UR6, 0x0 ;  /* 0x0000000000067882 */ /* 0x000fe20000000000 */
[----:B------:R-:W-:Y:S01]  /*7300*/  R2UR UR18, R21 ;  /* 0x00000000151272ca */ /* 0x000fe200000e0000 */
[----:B------:R-:W-:Y:S01]  /*7310*/  UMOV UR7, 0x10000000 ;  /* 0x1000000000077882 */ /* 0x000fe20000000000 */
[----:B------:R-:W-:Y:S01]  /*7320*/  ISETP.GT.AND P1, PT, R4, 0x1, PT ;  /* 0x000000010400780c */ /* 0x000fe20003f24270 */
[----:B------:R-:W-:Y:S01]  /*7330*/  UMOV UR19, 0xff0000 ;  /* 0x00ff000000137882 */ /* 0x000fe20000000000 */
[----:B------:R-:W-:Y:S01]  /*7340*/  ISETP.NE.AND P0, PT, R6, 0x7, PT ;  /* 0x000000070600780c */ /* 0x000fe20003f05270 */
[----:B------:R-:W-:Y:S01]  /*7350*/  UIADD3 UR13, UR5, 0x180, URZ ;  /* 0x00000180050d7890 */ /* 0x000fe2000fffe03f */
[----:B------:R-:W-:Y:S01]  /*7360*/  VIADD R22, R22, 0x40 ;  /* 0x0000004016167836 */ /* 0x000fe20000000000 */
[----:B------:R-:W-:Y:S01]  /*7370*/  UIADD3.X UR5, URZ, UR21, URZ, UP0, !UPT ;  /* 0x000000153f057290 */ /* 0x000fe200087fe43f */
[----:B------:R-:W-:Y:S01]  /*7380*/  SEL R14, RZ, 0x1, P0 ;  /* 0x00000001ff0e7807 */ /* 0x000fe20000000000 */
[----:B------:R-:W-:Y:S01]  /*7390*/  UIADD3 UR14, UR8, 0x1c180, URZ ;  /* 0x0001c180080e7890 */ /* 0x000fe2000fffe03f */
[----:B------:R-:W-:-:S02]  /*73a0*/  SEL R6, R6, RZ, P0 ;  /* 0x000000ff06067207 */ /* 0x000fc40000000000 */
[----:B------:R-:W-:Y:S01]  /*73b0*/  UMOV UR8, UR13 ;  /* 0x0000000d00087c82 */ /* 0x000fe20008000000 */
[----:B------:R-:W-:-:S03]  /*73c0*/  LOP3.LUT R5, R5, R14, RZ, 0x3c, !PT ;  /* 0x0000000e05057212 */ /* 0x000fc600078e3cff */
[----:B------:R0:W-:Y:S02]  /*73d0*/  UTMALDG.3D [UR8], [UR4], desc[UR6] ;  /* 0x00000608040075b4 */ /* 0x0001e40008011000 */
[----:B0-----:R-:W-:Y:S01]  /*73e0*/  UMOV UR8, UR14 ;  /* 0x0000000e00087c82 */ /* 0x001fe20008000000 */
[----:B------:R-:W-:Y:S02]  /*73f0*/  UMOV UR11, UR18 ;  /* 0x00000012000b7c82 */ /* 0x000fe40008000000 */
[----:B------:R0:W-:Y:S02]  /*7400*/  UTMALDG.3D.MULTICAST [UR8], [UR22], UR19, desc[UR6] ;  /* 0x00000608160073b4 */ /* 0x0001e40008011813 */
[----:B0-----:R-:W-:Y:S05]  /*7410*/  @P1 BRA `(.L_x_174) ;  /* 0xfffffffc00441947 */ /* 0x001fea000383ffff */
.L_x_171:
[----:B------:R-:W-:Y:S05]  /*7420*/  BSYNC B1 ;  /* 0x0000000000017941 */ /* 0x000fea0003800000 */
.L_x_170:
[----:B------:R-:W-:Y:S01]  /*7430*/  LOP3.LUT P1, RZ, R10, 0xff, RZ, 0xc0, !PT ;  /* 0x000000ff0aff7812 */ /* 0x000fe2000782c0ff */
[C---:B------:R-:W-:Y:S01]  /*7440*/  IMAD.IADD R15, R11.reuse, 0x1, R8 ;  /* 0x000000010b0f7824 */ /* 0x040fe200078e0208 */
[----:B------:R-:W-:Y:S01]  /*7450*/  ULDC.64 UR4, c[0x0][0x650] ;  /* 0x0001940000047ab9 */ /* 0x000fe20000000a00 */
[----:B------:R-:W-:Y:S01]  /*7460*/  ISETP.GE.U32.AND P2, PT, R11, 0x7, PT ;  /* 0x000000070b00780c */ /* 0x000fe20003f46070 */
[----:B------:R-:W-:Y:S01]  /*7470*/  BSSY B1, `(.L_x_175) ;  /* 0x000006e000017945 */ /* 0x000fe20003800000 */
[C---:B------:R-:W-:Y:S01]  /*7480*/  IMAD.WIDE.U32 R4, R15.reuse, 0x24924925, RZ ;  /* 0x249249250f047825 */ /* 0x040fe200078e00ff */
[----:B------:R-:W-:Y:S02]  /*7490*/  ISETP.GT.U32.AND P0, PT, R15, 0x6, PT ;  /* 0x000000060f00780c */ /* 0x000fe40003f04070 */
[----:B------:R-:W-:Y:S01]  /*74a0*/  PRMT R10, RZ, 0x7610, R10 ;  /* 0x00007610ff0a7816 */ /* 0x000fe2000000000a */
[----:B------:R-:W-:Y:S01]  /*74b0*/  IMAD.MOV.U32 R20, RZ, RZ, -0x1 ;  /* 0xffffffffff147424 */ /* 0x000fe200078e00ff */
[----:B------:R-:W-:Y:S01]  /*74c0*/  ISETP.LT.U32.AND P0, PT, R11, 0x7, P0 ;  /* 0x000000070b00780c */ /* 0x000fe20000701070 */
[----:B------:R-:W-:-:S02]  /*74d0*/  IMAD.MOV.U32 R21, RZ, RZ, -0x1 ;  /* 0xffffffffff157424 */ /* 0x000fc400078e00ff */
[----:B------:R-:W0:Y:S01]  /*74e0*/  @P1 S2R R7, SR_CgaCtaId ;  /* 0x0000000000071919 */ /* 0x000e220000008800 */
[----:B------:R-:W-:Y:S02]  /*74f0*/  SEL R4, RZ, 0x1, !P0 ;  /* 0x00000001ff047807 */ /* 0x000fe40004000000 */
[----:B------:R-:W-:Y:S02]  /*7500*/  IADD3 R16, P0, R16, UR36, RZ ;  /* 0x0000002410107c10 */ /* 0x000fe4000ff1e0ff */
[----:B------:R-:W-:Y:S02]  /*7510*/  @P1 MOV R6, 0x400 ;  /* 0x0000040000061802 */ /* 0x000fe40000000f00 */
[----:B------:R-:W-:Y:S02]  /*7520*/  IADD3.X R17, R17, UR42, RZ, P0, !PT ;  /* 0x0000002a11117c10 */ /* 0x000fe400087fe4ff */
[----:B------:R-:W-:Y:S02]  /*7530*/  ISETP.GE.U32.AND P0, PT, R16, UR4, PT ;  /* 0x0000000410007c0c */ /* 0x000fe4000bf06070 */
[----:B------:R-:W-:-:S02]  /*7540*/  LOP3.LUT R3, R3, R4, RZ, 0x3c, !PT ;  /* 0x0000000403037212 */ /* 0x000fc400078e3cff */
[----:B------:R-:W-:Y:S02]  /*7550*/  ISETP.GE.U32.AND.EX P0, PT, R17, UR5, PT, P0 ;  /* 0x0000000511007c0c */ /* 0x000fe4000bf06100 */
[----:B------:R-:W-:Y:S02]  /*7560*/  PRMT R4, RZ, 0x7610, R4 ;  /* 0x00007610ff047816 */ /* 0x000fe40000000004 */
[----:B0-----:R-:W-:Y:S01]  /*7570*/  @P1 LEA R6, R7, R6, 0x18 ;  /* 0x0000000607061211 */ /* 0x001fe200078ec0ff */
[----:B------:R-:W-:-:S03]  /*7580*/  IMAD.IADD R7, R15, 0x1, -R5 ;  /* 0x000000010f077824 */ /* 0x000fc600078e0a05 */
[----:B------:R0:W-:Y:S02]  /*7590*/  @P1 SYNCS.ARRIVE.TRANS64.A1T0 RZ, [R6+URZ+0x88], RZ ;  /* 0x000088ff06ff19a7 */ /* 0x0001e4000810003f */
[----:B------:R-:W-:-:S04]  /*75a0*/  LEA.HI R7, R7, R5, RZ, 0x1f ;  /* 0x0000000507077211 */ /* 0x000fc800078ff8ff */
[----:B------:R-:W-:Y:S01]  /*75b0*/  SHF.R.U32.HI R8, RZ, 0x2, R7 ;  /* 0x00000002ff087819 */ /* 0x000fe20000011607 */
[----:B------:R-:W-:-:S03]  /*75c0*/  IMAD.MOV.U32 R7, RZ, RZ, -0x1 ;  /* 0xffffffffff077424 */ /* 0x000fc600078e00ff */
[----:B------:R-:W-:Y:S01]  /*75d0*/  @P2 LOP3.LUT R3, R3, 0x1, R8, 0x78, !PT ;  /* 0x0000000103032812 */ /* 0x000fe200078e7808 */
[----:B------:R-:W-:Y:S01]  /*75e0*/  IMAD R8, R8, -0x7, R15 ;  /* 0xfffffff908087824 */ /* 0x000fe200078e020f */
[----:B0-----:R-:W-:Y:S06]  /*75f0*/  @P0 BRA `(.L_x_176) ;  /* 0x0000000400540947 */ /* 0x001fec0003800000 */
[----:B------:R-:W0:Y:S01]  /*7600*/  S2R R15, SR_CTAID.X ;  /* 0x00000000000f7919 */ /* 0x000e220000002500 */
[----:B------:R-:W-:Y:S01]  /*7610*/  ULDC.64 UR4, c[0x0][0x628] ;  /* 0x00018a0000047ab9 */ /* 0x000fe20000000a00 */
[----:B------:R-:W-:Y:S01]  /*7620*/  ULDC UR7, c[0x0][0x630] ;  /* 0x00018c0000077ab9 */ /* 0x000fe20000000800 */
[----:B------:R-:W-:Y:S01]  /*7630*/  ISETP.NE.U32.AND P0, PT, RZ, UR4, PT ;  /* 0x00000004ff007c0c */ /* 0x000fe2000bf05070 */
[----:B------:R-:W1:Y:S01]  /*7640*/  S2R R20, SR_CTAID.Y ;  /* 0x0000000000147919 */ /* 0x000e620000002600 */
[----:B------:R-:W-:Y:S01]  /*7650*/  ULDC UR8, c[0x0][0x150] ;  /* 0x0000540000087ab9 */ /* 0x000fe20000000800 */
[----:B------:R-:W-:Y:S01]  /*7660*/  IMAD.MOV.U32 R4, RZ, RZ, R16 ;  /* 0x000000ffff047224 */ /* 0x000fe200078e0010 */
[----:B------:R-:W-:Y:S01]  /*7670*/  ISETP.NE.AND.EX P0, PT, RZ, UR5, PT, P0 ;  /* 0x00000005ff007c0c */ /* 0x000fe2000bf05300 */
[----:B------:R-:W-:Y:S01]  /*7680*/  IMAD.MOV.U32 R5, RZ, RZ, R17 ;  /* 0x000000ffff057224 */ /* 0x000fe200078e0011 */
[----:B0-----:R-:W-:-:S11]  /*7690*/  I2FP.F32.U32 R22, R15 ;  /* 0x0000000f00167245 */ /* 0x001fd60000201000 */
[----:B------:R-:W-:Y:S05]  /*76a0*/  @!P0 BRA `(.L_x_177) ;  /* 0x0000000000288947 */ /* 0x000fea0003800000 */
[----:B------:R-:W-:Y:S02]  /*76b0*/  ULDC UR6, c[0x0][0x634] ;  /* 0x00018d0000067ab9 */ /* 0x000fe40000000800 */
[----:B------:R-:W-:-:S05]  /*76c0*/  IADD3 R5, P0, R16, UR6, RZ ;  /* 0x0000000610057c10 */ /* 0x000fca000ff1e0ff */
[----:B------:R-:W-:-:S04]  /*76d0*/  IMAD.X R21, RZ, RZ, R17, P0 ;  /* 0x000000ffff157224 */ /* 0x000fc800000e0611 */
[----:B------:R-:W-:-:S04]  /*76e0*/  IMAD.WIDE.U32 R6, R21, UR4, RZ ;  /* 0x0000000415067c25 */ /* 0x000fc8000f8e00ff */
[----:B------:R-:W-:-:S04]  /*76f0*/  IMAD.WIDE.U32 R6, P0, R5, UR5, R6 ;  /* 0x0000000505067c25 */ /* 0x000fc8000f800006 */
[----:B------:R-:W-:-:S04]  /*7700*/  IMAD.WIDE.U32 R4, R5, UR4, RZ ;  /* 0x0000000405047c25 */ /* 0x000fc8000f8e00ff */
[----:B------:R-:W-:Y:S01]  /*7710*/  IMAD.MOV.U32 R4, RZ, RZ, R7 ;  /* 0x000000ffff047224 */ /* 0x000fe200078e0007 */
[----:B------:R-:W-:Y:S01]  /*7720*/  IADD3 RZ, P1, R5, R6, RZ ;  /* 0x0000000605ff7210 */ /* 0x000fe20007f3e0ff */
[----:B------:R-:W-:-:S04]  /*7730*/  IMAD.X R5, RZ, RZ, RZ, P0 ;  /* 0x000000ffff057224 */ /* 0x000fc800000e06ff */
[----:B------:R-:W-:-:S08]  /*7740*/  IMAD.WIDE.U32.X R4, R21, UR5, R4, P1 ;  /* 0x0000000515047c25 */ /* 0x000fd000088e0404 */
.L_x_177:
[--C-:B------:R-:W-:Y:S01]  /*7750*/  SHF.R.U64 R14, R4, UR7, R5.reuse ;  /* 0x00000007040e7c19 */ /* 0x100fe20008001205 */
[----:B------:R-:W-:Y:S01]  /*7760*/  FMUL R22, R22, UR8 ;  /* 0x0000000816167c20 */ /* 0x000fe20008400000 */
[----:B------:R-:W-:Y:S01]  /*7770*/  SHF.R.U32.HI R4, RZ, UR7, R5 ;  /* 0x00000007ff047c19 */ /* 0x000fe20008011605 */
[----:B------:R-:W0:Y:S01]  /*7780*/  LDC R6, c[0x0][0x144] ;  /* 0x00005100ff067b82 */ /* 0x000e220000000800 */
[----:B------:R-:W-:Y:S01]  /*7790*/  IADD3 R5, P0, RZ, -R14, RZ ;  /* 0x8000000eff057210 */ /* 0x000fe20007f1e0ff */
[----:B------:R-:W-:Y:S01]  /*77a0*/  ULDC UR6, c[0x0][0x154] ;  /* 0x0000550000067ab9 */ /* 0x000fe20000000800 */
[----:B-1----:R-:W-:Y:S01]  /*77b0*/  I2FP.F32.U32 R7, R20 ;  /* 0x0000001400077245 */ /* 0x002fe20000201000 */
[----:B------:R-:W1:Y:S01]  /*77c0*/  F2I.U32.TRUNC.NTZ R22, R22 ;  /* 0x0000001600167305 */ /* 0x000e62000020f000 */
[----:B------:R-:W-:Y:S01]  /*77d0*/  ULDC.64 UR4, c[0x0][0x620] ;  /* 0x0001880000047ab9 */ /* 0x000fe20000000a00 */
[----:B------:R-:W-:Y:S01]  /*77e0*/  IMAD.X R4, RZ, RZ, ~R4, P0 ;  /* 0x000000ffff047224 */ /* 0x000fe200000e0e04 */
[----:B------:R-:W-:Y:S01]  /*77f0*/  ISETP.NE.AND P2, PT, R2, 0x1, PT ;  /* 0x000000010200780c */ /* 0x000fe20003f45270 */
[----:B------:R-:W-:Y:S01]  /*7800*/  FMUL R23, R7, UR6 ;  /* 0x0000000607177c20 */ /* 0x000fe20008400000 */
[----:B------:R-:W2:Y:S01]  /*7810*/  LDC R25, c[0x0][0x148] ;  /* 0x00005200ff197b82 */ /* 0x000ea20000000800 */
[----:B------:R-:W-:Y:S01]  /*7820*/  IMAD R4, R4, UR4, RZ ;  /* 0x0000000404047c24 */ /* 0x000fe2000f8e02ff */
[----:B------:R-:W-:-:S02]  /*7830*/  ULDC.64 UR6, c[0x0][0x640] ;  /* 0x0001900000067ab9 */ /* 0x000fc40000000a00 */
[----:B------:R-:W-:Y:S01]  /*7840*/  ISETP.NE.U32.AND P0, PT, RZ, UR6, PT ;  /* 0x00000006ff007c0c */ /* 0x000fe2000bf05070 */
[----:B------:R-:W3:Y:S01]  /*7850*/  F2I.U32.TRUNC.NTZ R23, R23 ;  /* 0x0000001700177305 */ /* 0x000ee2000020f000 */
[C---:B------:R-:W-:Y:S02]  /*7860*/  IMAD R7, R5.reuse, UR5, R4 ;  /* 0x0000000505077c24 */ /* 0x040fe4000f8e0204 */
[----:B------:R-:W-:Y:S01]  /*7870*/  IMAD.WIDE.U32 R4, R5, UR4, R16 ;  /* 0x0000000405047c25 */ /* 0x000fe2000f8e0010 */
[----:B------:R-:W-:Y:S01]  /*7880*/  ULDC UR4, c[0x0][0x618] ;  /* 0x0001860000047ab9 */ /* 0x000fe20000000800 */
[----:B------:R-:W-:Y:S02]  /*7890*/  ISETP.NE.AND.EX P0, PT, RZ, UR7, PT, P0 ;  /* 0x00000007ff007c0c */ /* 0x000fe4000bf05300 */
[----:B------:R-:W-:Y:S02]  /*78a0*/  IMAD.IADD R5, R5, 0x1, R7 ;  /* 0x0000000105057824 */ /* 0x000fe400078e0207 */
[----:B-1----:R-:W-:-:S03]  /*78b0*/  IMAD.MOV R22, RZ, RZ, -R22 ;  /* 0x000000ffff167224 */ /* 0x002fc600078e0a16 */
[----:B------:R-:W-:Y:S01]  /*78c0*/  SHF.R.U64 R21, R4, UR4, R5 ;  /* 0x0000000404157c19 */ /* 0x000fe20008001205 */
[----:B0-----:R-:W-:Y:S01]  /*78d0*/  IMAD R15, R6, R22, R15 ;  /* 0x00000016060f7224 */ /* 0x001fe200078e020f */
[----:B------:R-:W-:Y:S01]  /*78e0*/  SHF.R.U32.HI R4, RZ, UR4, R5 ;  /* 0x00000004ff047c19 */ /* 0x000fe20008011605 */
[----:B------:R-:W-:Y:S01]  /*78f0*/  ULDC UR4, c[0x0][0x608] ;  /* 0x0001820000047ab9 */ /* 0x000fe20000000800 */
[----:B---3--:R-:W-:Y:S02]  /*7900*/  IMAD.MOV R6, RZ, RZ, -R23 ;  /* 0x000000ffff067224 */ /* 0x008fe400078e0a17 */
[--C-:B------:R-:W-:Y:S02]  /*7910*/  SHF.R.U64 R22, R21, UR4, R4.reuse ;  /* 0x0000000415167c19 */ /* 0x100fe40008001204 */
[----:B------:R-:W-:Y:S01]  /*7920*/  SHF.R.U32.HI R5, RZ, UR4, R4 ;  /* 0x00000004ff057c19 */ /* 0x000fe20008011604 */
[----:B------:R-:W-:Y:S01]  /*7930*/  ULDC UR4, c[0x0][0x658] ;  /* 0x0001960000047ab9 */ /* 0x000fe20000000800 */
[----:B--2---:R-:W-:-:S02]  /*7940*/  @P2 IMAD R15, R25, R6, R20 ;  /* 0x00000006190f2224 */ /* 0x004fc400078e0214 */
[--C-:B------:R-:W-:Y:S02]  /*7950*/  SHF.R.U64 R20, R22, UR4, R5.reuse ;  /* 0x0000000416147c19 */ /* 0x100fe40008001205 */
[----:B------:R-:W-:-:S03]  /*7960*/  SHF.R.U32.HI R23, RZ, UR4, R5 ;  /* 0x00000004ff177c19 */ /* 0x000fc60008011605 */
[----:B------:R-:W-:Y:S02]  /*7970*/  IMAD.MOV.U32 R6, RZ, RZ, R20 ;  /* 0x000000ffff067224 */ /* 0x000fe400078e0014 */
[----:B------:R-:W-:Y:S01]  /*7980*/  IMAD.MOV.U32 R5, RZ, RZ, R23 ;  /* 0x000000ffff057224 */ /* 0x000fe200078e0017 */
[----:B------:R-:W-:Y:S06]  /*7990*/  @!P0 BRA `(.L_x_178) ;  /* 0x00000000002c8947 */ /* 0x000fec0003800000 */
        /* <DEDUP_REMOVED lines=9> */
[----:B------:R-:W-:-:S04]  /*7a30*/  IMAD.WIDE.U32.X R4, R23, UR7, R4, P1 ;  /* 0x0000000717047c25 */ /* 0x000fc800088e0404 */
[----:B------:R-:W-:-:S07]  /*7a40*/  IMAD.MOV.U32 R6, RZ, RZ, R4 ;  /* 0x000000ffff067224 */ /* 0x000fce00078e0004 */
.L_x_178:
[----:B------:R-:W-:Y:S01]  /*7a50*/  ULDC UR4, c[0x0][0x648] ;  /* 0x0001920000047ab9 */ /* 0x000fe20000000800 */
[----:B------:R-:W-:Y:S01]  /*7a60*/  LOP3.LUT R4, R22, UR16, RZ, 0xc0, !PT ;  /* 0x0000001016047c12 */ /* 0x000fe2000f8ec0ff */
[----:B------:R-:W-:Y:S01]  /*7a70*/  ULDC UR5, c[0x0][0x610] ;  /* 0x0001840000057ab9 */ /* 0x000fe20000000800 */
[----:B------:R-:W-:Y:S01]  /*7a80*/  SHF.R.U64 R5, R6, UR4, R5 ;  /* 0x0000000406057c19 */ /* 0x000fe20008001205 */
[----:B------:R-:W-:Y:S01]  /*7a90*/  ULDC UR4, c[0x0][0x638] ;  /* 0x00018e0000047ab9 */ /* 0x000fe20000000800 */
[----:B------:R-:W-:-:S03]  /*7aa0*/  LOP3.LUT R21, R21, UR15, RZ, 0xc0, !PT ;  /* 0x0000000f15157c12 */ /* 0x000fc6000f8ec0ff */
[----:B------:R-:W-:Y:S02]  /*7ab0*/  IMAD.MOV R7, RZ, RZ, -R5 ;  /* 0x000000ffff077224 */ /* 0x000fe400078e0a05 */
[----:B------:R-:W-:Y:S02]  /*7ac0*/  IMAD R4, R5, UR17, R4 ;  /* 0x0000001105047c24 */ /* 0x000fe4000f8e0204 */
[----:B------:R-:W-:Y:S01]  /*7ad0*/  IMAD R20, R7, UR4, R20 ;  /* 0x0000000407147c24 */ /* 0x000fe2000f8e0214 */
[----:B------:R-:W-:Y:S01]  /*7ae0*/  ULDC UR4, c[0x0][0x600] ;  /* 0x0001800000047ab9 */ /* 0x000fe20000000800 */
[----:B------:R-:W-:Y:S02]  /*7af0*/  IMAD R15, R4, UR5, R15 ;  /* 0x00000005040f7c24 */ /* 0x000fe4000f8e020f */
[----:B------:R-:W-:Y:S02]  /*7b00*/  IMAD R20, R20, UR4, R21 ;  /* 0x0000000414147c24 */ /* 0x000fe4000f8e0215 */
[----:B------:R-:W-:-:S02]  /*7b10*/  IMAD.MOV.U32 R4, RZ, RZ, 0x1 ;  /* 0x00000001ff047424 */ /* 0x000fc400078e00ff */
[----:B------:R-:W-:Y:S01]  /*7b20*/  IMAD.MOV.U32 R7, RZ, RZ, R14 ;  /* 0x000000ffff077224 */ /* 0x000fe200078e000e */
[----:B------:R-:W-:Y:S02]  /*7b30*/  SEL R21, R20, R15, !P2 ;  /* 0x0000000f14157207 */ /* 0x000fe40005000000 */
[----:B------:R-:W-:-:S07]  /*7b40*/  SEL R20, R15, R20, !P2 ;  /* 0x000000140f147207 */ /* 0x000fce0005000000 */
.L_x_176:
[----:B------:R-:W-:Y:S05]  /*7b50*/  BSYNC B1 ;  /* 0x0000000000017941 */ /* 0x000fea0003800000 */
.L_x_175:
[----:B------:R-:W-:-:S13]  /*7b60*/  LOP3.LUT P0, RZ, R4, 0xff, RZ, 0xc0, !PT ;  /* 0x000000ff04ff7812 */ /* 0x000fda000780c0ff */
[----:B------:R-:W-:Y:S05]  /*7b70*/  @P0 BRA `(.L_x_179) ;  /* 0xfffffff400380947 */ /* 0x000fea000383ffff */
[----:B------:R-:W-:Y:S05]  /*7b80*/  BSYNC B0 ;  /* 0x0000000000007941 */ /* 0x000fea0003800000 */
.L_x_168:
[----:B------:R-:W-:-:S03]  /*7b90*/  UMOV UR4, 0xffffffff ;  /* 0xffffffff00047882 */ /* 0x000fc60000000000 */
[----:B------:R-:W-:Y:S05]  /*7ba0*/  BRA.DIV UR4, `(.L_x_180) ;  /* 0x0000000604807947 */ /* 0x000fea000b800000 */
[----:B------:R-:W-:-:S13]  /*7bb0*/  ELECT P6, URZ, PT ;  /* 0x00000000003f782f */ /* 0x000fda00038c0000 */
.L_x_197:
[----:B------:R-:W-:Y:S04]  /*7bc0*/  BSSY B0, `(.L_x_181) ;  /* 0x0000046000007945 */ /* 0x000fe80003800000 */
[----:B------:R-:W-:Y:S05]  /*7bd0*/  @!P6 BRA `(.L_x_182) ;  /* 0x000000040010e947 */ /* 0x000fea0003800000 */
[----:B------:R-:W-:-:S04]  /*7be0*/  LOP3.LUT R18, R18, 0x2, RZ, 0xfc, !PT ;  /* 0x0000000212127812 */ /* 0x000fc800078efcff */
[----:B------:R-:W-:-:S13]  /*7bf0*/  ISETP.NE.AND P0, PT, R18, 0x3, PT ;  /* 0x000000031200780c */ /* 0x000fda0003f05270 */
[----:B------:R-:W-:Y:S05]  /*7c00*/  @!P0 BRA `(.L_x_183) ;  /* 0x0000000000048947 */ /* 0x000fea0003800000 */
[----:B------:R-:W-:Y:S01]  /*7c10*/  BPT.TRAP 0x1 ;  /* 0x000000040000795c */ /* 0x000fe20000300000 */
.L_x_183:
[----:B------:R-:W0:Y:S01]  /*7c20*/  S2R R5, SR_CgaCtaId ;  /* 0x0000000000057919 */ /* 0x000e220000008800 */
[----:B------:R-:W-:Y:S02]  /*7c30*/  MOV R0, 0x400 ;  /* 0x0000040000007802 */ /* 0x000fe40000000f00 */
[----:B------:R-:W-:Y:S02]  /*7c40*/  SHF.L.U32 R2, R3, 0x1f, RZ ;  /* 0x0000001f03027819 */ /* 0x000fe400000006ff */
[----:B0-----:R-:W-:-:S05]  /*7c50*/  LEA R5, R5, R0, 0x18 ;  /* 0x0000000005057211 */ /* 0x001fca00078ec0ff */
[----:B------:R-:W-:-:S04]  /*7c60*/  VIADD R5, R5, 0x38 ;  /* 0x0000003805057836 */ /* 0x000fc80000000000 */
[C---:B------:R-:W-:Y:S02]  /*7c70*/  IMAD R7, R8.reuse, 0x8, R5 ;  /* 0x0000000808077824 */ /* 0x040fe400078e0205 */
[----:B------:R-:W-:Y:S02]  /*7c80*/  VIADD R8, R8, 0x1 ;  /* 0x0000000108087836 */ /* 0x000fe40000000000 */
[----:B------:R-:W0:Y:S03]  /*7c90*/  SYNCS.PHASECHK.TRANS64.TRYWAIT P0, [R7+URZ], R2 ;  /* 0x00000002070075a7 */ /* 0x000e26000800017f */
[----:B------:R-:W-:-:S04]  /*7ca0*/  ISETP.NE.AND P1, PT, R8, 0x7, PT ;  /* 0x000000070800780c */ /* 0x000fc80003f25270 */
[----:B------:R-:W-:Y:S02]  /*7cb0*/  SEL R0, RZ, 0x1, P1 ;  /* 0x00000001ff007807 */ /* 0x000fe40000800000 */
[----:B------:R-:W-:Y:S02]  /*7cc0*/  SEL R8, R8, RZ, P1 ;  /* 0x000000ff08087207 */ /* 0x000fe40000800000 */
[----:B------:R-:W-:-:S03]  /*7cd0*/  LOP3.LUT R9, R3, R0, RZ, 0x3c, !PT ;  /* 0x0000000003097212 */ /* 0x000fc600078e3cff */
[----:B------:R-:W-:Y:S01]  /*7ce0*/  IMAD R6, R8, 0x8, R5 ;  /* 0x0000000808067824 */ /* 0x000fe200078e0205 */
[----:B------:R-:W-:Y:S01]  /*7cf0*/  SHF.L.U32 R3, R9, 0x1f, RZ ;  /* 0x0000001f09037819 */ /* 0x000fe200000006ff */
[----:B0-----:R-:W-:Y:S06]  /*7d00*/  @!P0 BRA `(.L_x_184) ;  /* 0x0000000400488947 */ /* 0x001fec0003800000 */
.L_x_198:
[----:B------:R-:W1:Y:S01]  /*7d10*/  SYNCS.PHASECHK.TRANS64.TRYWAIT P0, [R6+URZ], R3 ;  /* 0x00000003060075a7 */ /* 0x000e62000800017f */
[----:B------:R-:W-:-:S05]  /*7d20*/  VIADD R0, R8, 0x1 ;  /* 0x0000000108007836 */ /* 0x000fca0000000000 */
[----:B------:R-:W-:-:S04]  /*7d30*/  ISETP.NE.AND P1, PT, R0, 0x7, PT ;  /* 0x000000070000780c */ /* 0x000fc80003f25270 */
[----:B0-----:R-:W-:Y:S02]  /*7d40*/  SEL R2, RZ, 0x1, P1 ;  /* 0x00000001ff027807 */ /* 0x001fe40000800000 */
[----:B------:R-:W-:Y:S02]  /*7d50*/  SEL R0, R0, RZ, P1 ;  /* 0x000000ff00007207 */ /* 0x000fe40000800000 */
[----:B------:R-:W-:-:S03]  /*7d60*/  LOP3.LUT R9, R9, R2, RZ, 0x3c, !PT ;  /* 0x0000000209097212 */ /* 0x000fc600078e3cff */
[----:B------:R-:W-:Y:S01]  /*7d70*/  IMAD R7, R0, 0x8, R5 ;  /* 0x0000000800077824 */ /* 0x000fe200078e0205 */
[----:B------:R-:W-:Y:S01]  /*7d80*/  SHF.L.U32 R4, R9, 0x1f, RZ ;  /* 0x0000001f09047819 */ /* 0x000fe200000006ff */
[----:B-1----:R-:W-:Y:S06]  /*7d90*/  @!P0 BRA `(.L_x_185) ;  /* 0x0000000400388947 */ /* 0x002fec0003800000 */
.L_x_199:
[----:B------:R-:W1:Y:S01]  /*7da0*/  SYNCS.PHASECHK.TRANS64.TRYWAIT P0, [R7+URZ], R4 ;  /* 0x00000004070075a7 */ /* 0x000e62000800017f */
[----:B------:R-:W-:-:S05]  /*7db0*/  VIADD R0, R0, 0x1 ;  /* 0x0000000100007836 */ /* 0x000fca0000000000 */
[----:B------:R-:W-:-:S04]  /*7dc0*/  ISETP.NE.AND P1, PT, R0, 0x7, PT ;  /* 0x000000070000780c */ /* 0x000fc80003f25270 */
[----:B------:R-:W-:Y:S02]  /*7dd0*/  SEL R2, RZ, 0x1, P1 ;  /* 0x00000001ff027807 */ /* 0x000fe40000800000 */
[----:B------:R-:W-:Y:S02]  /*7de0*/  SEL R0, R0, RZ, P1 ;  /* 0x000000ff00007207 */ /* 0x000fe40000800000 */
[----:B------:R-:W-:-:S03]  /*7df0*/  LOP3.LUT R9, R9, R2, RZ, 0x3c, !PT ;  /* 0x0000000209097212 */ /* 0x000fc600078e3cff */
[----:B0-----:R-:W-:Y:S01]  /*7e00*/  IMAD R6, R0, 0x8, R5 ;  /* 0x0000000800067824 */ /* 0x001fe200078e0205 */
[----:B------:R-:W-:Y:S01]  /*7e10*/  SHF.L.U32 R3, R9, 0x1f, RZ ;  /* 0x0000001f09037819 */ /* 0x000fe200000006ff */
[----:B-1----:R-:W-:Y:S06]  /*7e20*/  @!P0 BRA `(.L_x_186) ;  /* 0x0000000400288947 */ /* 0x002fec0003800000 */
.L_x_200:
        /* <DEDUP_REMOVED lines=9> */
.L_x_201:
        /* <DEDUP_REMOVED lines=9> */
.L_x_202:
[----:B------:R-:W1:Y:S01]  /*7f50*/  SYNCS.PHASECHK.TRANS64.TRYWAIT P0, [R6+URZ], R3 ;  /* 0x00000003060075a7 */ /* 0x000e62000800017f */
[----:B------:R-:W-:-:S05]  /*7f60*/  VIADD R0, R0, 0x1 ;  /* 0x0000000100007836 */ /* 0x000fca0000000000 */
[----:B------:R-:W-:-:S04]  /*7f70*/  ISETP.NE.AND P1, PT, R0, 0x7, PT ;  /* 0x000000070000780c */ /* 0x000fc80003f25270 */
[----:B------:R-:W-:Y:S02]  /*7f80*/  SEL R2, RZ, 0x1, P1 ;  /* 0x00000001ff027807 */ /* 0x000fe40000800000 */
[----:B------:R-:W-:Y:S02]  /*7f90*/  SEL R0, R0, RZ, P1 ;  /* 0x000000ff00007207 */ /* 0x000fe40000800000 */
[----:B------:R-:W-:Y:S01]  /*7fa0*/  LOP3.LUT R2, R9, R2, RZ, 0x3c, !PT ;  /* 0x0000000209027212 */ /* 0x000fe200078e3cff */
[----:B-1----:R-:W-:Y:S06]  /*7fb0*/  @!P0 BRA `(.L_x_189) ;  /* 0x0000000400008947 */ /* 0x002fec0003800000 */
.L_x_203:
[----:B------:R-:W-:Y:S01]  /*7fc0*/  IMAD R5, R0, 0x8, R5 ;  /* 0x0000000800057824 */ /* 0x000fe200078e0205 */
[----:B------:R-:W-:-:S07]  /*7fd0*/  SHF.L.U32 R0, R2, 0x1f, RZ ;  /* 0x0000001f02007819 */ /* 0x000fce00000006ff */
.L_x_190:
[----:B--2---:R2:W3:Y:S02]  /*7fe0*/  SYNCS.PHASECHK.TRANS64.TRYWAIT P0, [R5+URZ], R0 ;  /* 0x00000000050075a7 */ /* 0x0044e4000800017f */
[----:B---3--:R-:W-:Y:S05]  /*7ff0*/  @!P0 NANOSLEEP.SYNCS 0x989680 ;  /* 0x009896800000895d */ /* 0x008fea0003900000 */
[----:B------:R-:W3:Y:S02]  /*8000*/  @!P0 SYNCS.PHASECHK.TRANS64 P0, [R5+URZ], R0 ;  /* 0x00000000050085a7 */ /* 0x000ee4000800007f */
[----:B---3--:R-:W-:Y:S05]  /*8010*/  @!P0 BRA `(.L_x_190) ;  /* 0xfffffffc00f08947 */ /* 0x008fea000383ffff */
.L_x_182:
[----:B------:R-:W-:Y:S05]  /*8020*/  BSYNC B0 ;  /* 0x0000000000007941 */ /* 0x000fea0003800000 */
.L_x_181:
[----:B------:R-:W-:Y:S05]  /*8030*/  EXIT ;  /* 0x000000000000794d */ /* 0x000fea0003800000 */
.L_x_21:
[----:B-1----:R1:W2:Y:S02]  /*8040*/  SYNCS.PHASECHK.TRANS64.TRYWAIT P1, [R3+URZ], R0 ;  /* 0x00000000030075a7 */ /* 0x0022a4000802017f */
[----:B--2---:R-:W-:Y:S05]  /*8050*/  @!P1 NANOSLEEP.SYNCS 0x989680 ;  /* 0x009896800000995d */ /* 0x004fea0003900000 */
[----:B------:R-:W2:Y:S02]  /*8060*/  @!P1 SYNCS.PHASECHK.TRANS64 P1, [R3+URZ], R0 ;  /* 0x00000000030095a7 */ /* 0x000ea4000802007f */
[----:B--2---:R-:W-:Y:S05]  /*8070*/  @!P1 BRA `(.L_x_21) ;  /* 0xfffffffc00f09947 */ /* 0x004fea000383ffff */
[----:B------:R-:W-:Y:S05]  /*8080*/  BRA `(.L_x_20) ;  /* 0xffffff9400e07947 */ /* 0x000fea000383ffff */
.L_x_26:
[----:B-1----:R1:W2:Y:S02]  /*8090*/  SYNCS.PHASECHK.TRANS64.TRYWAIT P1, [R5+URZ], R4 ;  /* 0x00000004050075a7 */ /* 0x0022a4000802017f */
[----:B--2---:R-:W-:Y:S05]  /*80a0*/  @!P1 NANOSLEEP.SYNCS 0x989680 ;  /* 0x009896800000995d */ /* 0x004fea0003900000 */
[----:B------:R-:W2:Y:S02]  /*80b0*/  @!P1 SYNCS.PHASECHK.TRANS64 P1, [R5+URZ], R4 ;  /* 0x00000004050095a7 */ /* 0x000ea4000802007f */
[----:B--2---:R-:W-:Y:S05]  /*80c0*/  @!P1 BRA `(.L_x_26) ;  /* 0xfffffffc00f09947 */ /* 0x004fea000383ffff */
[----:B------:R-:W-:Y:S05]  /*80d0*/  BRA `(.L_x_25) ;  /* 0xffffff9800bc7947 */ /* 0x000fea000383ffff */
.L_x_169:
[----:B------:R-:W-:Y:S01]  /*80e0*/  BSSY B1, `(.L_x_191) ;  /* 0x0000006000017945 */ /* 0x000fe20003800000 */
[----:B------:R-:W-:-:S07]  /*80f0*/  IMAD.MOV.U32 R15, RZ, RZ, -0x1 ;  /* 0xffffffffff0f7424 */ /* 0x000fce00078e00ff */
[----:B------:R-:W-:Y:S05]  /*8100*/  WARPSYNC.COLLECTIVE R15, `(.L_x_192) ;  /* 0x000000000f0c7348 */ /* 0x000fea0003c00000 */
[----:B------:R-:W-:Y:S02]  /*8110*/  ELECT P6, UR62, PT ;  /* 0x00000000003e782f */ /* 0x000fe400038c0000 */
[----:B------:R-:W-:Y:S01]  /*8120*/  MOV R14, UR62 ;  /* 0x0000003e000e7c02 */ /* 0x000fe20008000f00 */
[----:B------:R-:W-:Y:S10]  /*8130*/  ENDCOLLECTIVE ;  /* 0x000000000000791b */ /* 0x000ff40003800000 */
.L_x_192:
[----:B------:R-:W-:Y:S05]  /*8140*/  BSYNC B1 ;  /* 0x0000000000017941 */ /* 0x000fea0003800000 */
.L_x_191:
[----:B------:R-:W-:Y:S05]  /*8150*/  BRA `(.L_x_193) ;  /* 0xffffffec00cc7947 */ /* 0x000fea000383ffff */
.L_x_172:
[----:B-1----:R1:W2:Y:S02]  /*8160*/  SYNCS.PHASECHK.TRANS64.TRYWAIT P0, [R23+URZ+0x38], R14 ;  /* 0x0000380e170075a7 */ /* 0x0022a4000800017f */
[----:B--2---:R-:W-:Y:S05]  /*8170*/  @!P0 NANOSLEEP.SYNCS 0x989680 ;  /* 0x009896800000895d */ /* 0x004fea0003900000 */
[----:B------:R-:W2:Y:S02]  /*8180*/  @!P0 SYNCS.PHASECHK.TRANS64 P0, [R23+URZ+0x38], R14 ;  /* 0x0000380e170085a7 */ /* 0x000ea4000800007f */
[----:B--2---:R-:W-:Y:S05]  /*8190*/  @!P0 BRA `(.L_x_172) ;  /* 0xfffffffc00f08947 */ /* 0x004fea000383ffff */
[----:B------:R-:W-:Y:S05]  /*81a0*/  BRA `(.L_x_194) ;  /* 0xfffffff000047947 */ /* 0x000fea000383ffff */
.L_x_180:
[----:B------:R-:W-:Y:S01]  /*81b0*/  BSSY B0, `(.L_x_195) ;  /* 0x0000006000007945 */ /* 0x000fe20003800000 */
[----:B------:R-:W-:-:S07]  /*81c0*/  IMAD.MOV.U32 R15, RZ, RZ, -0x1 ;  /* 0xffffffffff0f7424 */ /* 0x000fce00078e00ff */
[----:B------:R-:W-:Y:S05]  /*81d0*/  WARPSYNC.COLLECTIVE R15, `(.L_x_196) ;  /* 0x000000000f0c7348 */ /* 0x000fea0003c00000 */
[----:B------:R-:W-:Y:S02]  /*81e0*/  ELECT P6, UR62, PT ;  /* 0x00000000003e782f */ /* 0x000fe400038c0000 */
[----:B------:R-:W-:Y:S01]  /*81f0*/  MOV R14, UR62 ;  /* 0x0000003e000e7c02 */ /* 0x000fe20008000f00 */
[----:B------:R-:W-:Y:S10]  /*8200*/  ENDCOLLECTIVE ;  /* 0x000000000000791b */ /* 0x000ff40003800000 */
.L_x_196:
[----:B------:R-:W-:Y:S05]  /*8210*/  BSYNC B0 ;  /* 0x0000000000007941 */ /* 0x000fea0003800000 */
.L_x_195:
[----:B------:R-:W-:Y:S05]  /*8220*/  BRA `(.L_x_197) ;  /* 0xfffffff800647947 */ /* 0x000fea000383ffff */
.L_x_184:
[----:B0-----:R0:W1:Y:S02]  /*8230*/  SYNCS.PHASECHK.TRANS64.TRYWAIT P0, [R7+URZ], R2 ;  /* 0x00000002070075a7 */ /* 0x001064000800017f */
[----:B-1----:R-:W-:Y:S05]  /*8240*/  @!P0 NANOSLEEP.SYNCS 0x989680 ;  /* 0x009896800000895d */ /* 0x002fea0003900000 */
[----:B------:R-:W1:Y:S02]  /*8250*/  @!P0 SYNCS.PHASECHK.TRANS64 P0, [R7+URZ], R2 ;  /* 0x00000002070085a7 */ /* 0x000e64000800007f */
[----:B-1----:R-:W-:Y:S05]  /*8260*/  @!P0 BRA `(.L_x_184) ;  /* 0xfffffffc00f08947 */ /* 0x002fea000383ffff */
[----:B------:R-:W-:Y:S05]  /*8270*/  BRA `(.L_x_198) ;  /* 0xfffffff800a47947 */ /* 0x000fea000383ffff */
.L_x_185:
[----:B0-----:R0:W1:Y:S02]  /*8280*/  SYNCS.PHASECHK.TRANS64.TRYWAIT P0, [R6+URZ], R3 ;  /* 0x00000003060075a7 */ /* 0x001064000800017f */
[----:B-1----:R-:W-:Y:S05]  /*8290*/  @!P0 NANOSLEEP.SYNCS 0x989680 ;  /* 0x009896800000895d */ /* 0x002fea0003900000 */
[----:B------:R-:W1:Y:S02]  /*82a0*/  @!P0 SYNCS.PHASECHK.TRANS64 P0, [R6+URZ], R3 ;  /* 0x00000003060085a7 */ /* 0x000e64000800007f */
[----:B-1----:R-:W-:Y:S05]  /*82b0*/  @!P0 BRA `(.L_x_185) ;  /* 0xfffffffc00f08947 */ /* 0x002fea000383ffff */
[----:B------:R-:W-:Y:S05]  /*82c0*/  BRA `(.L_x_199) ;  /* 0xfffffff800b47947 */ /* 0x000fea000383ffff */
.L_x_186:
[----:B0-----:R0:W1:Y:S02]  /*82d0*/  SYNCS.PHASECHK.TRANS64.TRYWAIT P0, [R7+URZ], R4 ;  /* 0x00000004070075a7 */ /* 0x001064000800017f */
[----:B-1----:R-:W-:Y:S05]  /*82e0*/  @!P0 NANOSLEEP.SYNCS 0x989680 ;  /* 0x009896800000895d */ /* 0x002fea0003900000 */
[----:B------:R-:W1:Y:S02]  /*82f0*/  @!P0 SYNCS.PHASECHK.TRANS64 P0, [R7+URZ], R4 ;  /* 0x00000004070085a7 */ /* 0x000e64000800007f */
[----:B-1----:R-:W-:Y:S05]  /*8300*/  @!P0 BRA `(.L_x_186) ;  /* 0xfffffffc00f08947 */ /* 0x002fea000383ffff */
[----:B------:R-:W-:Y:S05]  /*8310*/  BRA `(.L_x_200) ;  /* 0xfffffff800c47947 */ /* 0x000fea000383ffff */
.L_x_187:
[----:B0-----:R0:W1:Y:S02]  /*8320*/  SYNCS.PHASECHK.TRANS64.TRYWAIT P0, [R6+URZ], R3 ;  /* 0x00000003060075a7 */ /* 0x001064000800017f */
[----:B-1----:R-:W-:Y:S05]  /*8330*/  @!P0 NANOSLEEP.SYNCS 0x989680 ;  /* 0x009896800000895d */ /* 0x002fea0003900000 */
[----:B------:R-:W1:Y:S02]  /*8340*/  @!P0 SYNCS.PHASECHK.TRANS64 P0, [R6+URZ], R3 ;  /* 0x00000003060085a7 */ /* 0x000e64000800007f */
[----:B-1----:R-:W-:Y:S05]  /*8350*/  @!P0 BRA `(.L_x_187) ;  /* 0xfffffffc00f08947 */ /* 0x002fea000383ffff */
[----:B------:R-:W-:Y:S05]  /*8360*/  BRA `(.L_x_201) ;  /* 0xfffffff800d47947 */ /* 0x000fea000383ffff */
.L_x_188:
[----:B0-----:R0:W1:Y:S02]  /*8370*/  SYNCS.PHASECHK.TRANS64.TRYWAIT P0, [R7+URZ], R4 ;  /* 0x00000004070075a7 */ /* 0x001064000800017f */
[----:B-1----:R-:W-:Y:S05]  /*8380*/  @!P0 NANOSLEEP.SYNCS 0x989680 ;  /* 0x009896800000895d */ /* 0x002fea0003900000 */
[----:B------:R-:W1:Y:S02]  /*8390*/  @!P0 SYNCS.PHASECHK.TRANS64 P0, [R7+URZ], R4 ;  /* 0x00000004070085a7 */ /* 0x000e64000800007f */
[----:B-1----:R-:W-:Y:S05]  /*83a0*/  @!P0 BRA `(.L_x_188) ;  /* 0xfffffffc00f08947 */ /* 0x002fea000383ffff */
[----:B------:R-:W-:Y:S05]  /*83b0*/  BRA `(.L_x_202) ;  /* 0xfffffff800e47947 */ /* 0x000fea000383ffff */
.L_x_189:
[----:B-1----:R1:W2:Y:S02]  /*83c0*/  SYNCS.PHASECHK.TRANS64.TRYWAIT P0, [R6+URZ], R3 ;  /* 0x00000003060075a7 */ /* 0x0022a4000800017f */
[----:B--2---:R-:W-:Y:S05]  /*83d0*/  @!P0 NANOSLEEP.SYNCS 0x989680 ;  /* 0x009896800000895d */ /* 0x004fea0003900000 */
[----:B------:R-:W2:Y:S02]  /*83e0*/  @!P0 SYNCS.PHASECHK.TRANS64 P0, [R6+URZ], R3 ;  /* 0x00000003060085a7 */ /* 0x000ea4000800007f */
[----:B--2---:R-:W-:Y:S05]  /*83f0*/  @!P0 BRA `(.L_x_189) ;  /* 0xfffffffc00f08947 */ /* 0x004fea000383ffff */
[----:B------:R-:W-:Y:S05]  /*8400*/  BRA `(.L_x_203) ;  /* 0xfffffff800ec7947 */ /* 0x000fea000383ffff */
.L_x_204:
[----:B------:R-:W-:-:S00]  /*8410*/  BRA `(.L_x_204) ;  /* 0xfffffffc00fc7947 */ /* 0x000fc0000383ffff */
[----:B------:R-:W-:-:S00]  /*8420*/  NOP ;  /* 0x0000000000007918 */ /* 0x000fc00000000000 */
        /* <DEDUP_REMOVED lines=13> */
.L_x_205:


//--------------------- .nv.global.init           --------------------------
	.section	.nv.global.init,"aw",@progbits
.nv.global.init:
	.type		$str$22,@object
	.size		$str$22,($str$23 - $str$22)
$str$22:
        /*0000*/ 	.byte	0x6b, 0x5f, 0x74, 0x69, 0x6c, 0x65, 0x5f, 0x63, 0x6f, 0x75, 0x6e, 0x74, 0x20, 0x3e, 0x3d, 0x20
        /*0010*/ 	.byte	0x31, 0x00
	.type		$str$23,@object
	.size		$str$23,(__unnamed_1 - $str$23)
$str$23:
        /*0012*/ 	.byte	0x2f, 0x74, 0x6d, 0x70, 0x2f, 0x63, 0x75, 0x74, 0x6c, 0x61, 0x73, 0x73, 0x5f, 0x73, 0x77, 0x65
        /*0022*/ 	.byte	0x65, 0x70, 0x5f, 0x73, 0x72, 0x63, 0x2f, 0x69, 0x6e, 0x63, 0x6c, 0x75, 0x64, 0x65, 0x2f, 0x63
        /*0032*/ 	.byte	0x75, 0x74, 0x6c, 0x61, 0x73, 0x73, 0x2f, 0x67, 0x65, 0x6d, 0x6d, 0x2f, 0x63, 0x6f, 0x6c, 0x6c
        /*0042*/ 	.byte	0x65, 0x63, 0x74, 0x69, 0x76, 0x65, 0x2f, 0x73, 0x6d, 0x39, 0x30, 0x5f, 0x6d, 0x6d, 0x61, 0x5f
        /*0052*/ 	.byte	0x74, 0x6d, 0x61, 0x5f, 0x67, 0x6d, 0x6d, 0x61, 0x5f, 0x73, 0x73, 0x5f, 0x77, 0x61, 0x72, 0x70
        /*0062*/ 	.byte	0x73, 0x70, 0x65, 0x63, 0x69, 0x61, 0x6c, 0x69, 0x7a, 0x65, 0x64, 0x2e, 0x68, 0x70, 0x70, 0x00
	.type		__unnamed_1,@object
	.size		__unnamed_1,(.L_0 - __unnamed_1)
__unnamed_1:
        /*0072*/ 	.byte	0x76, 0x6f, 0x69, 0x64, 0x20, 0x63, 0x75, 0x74, 0x6c, 0x61, 0x73, 0x73, 0x3a, 0x3a, 0x67, 0x65
        /* <DEDUP_REMOVED lines=180> */
        /*0bc2*/ 	.byte	0x69, 0x74, 0x79, 0x5d, 0x00
.L_0:


//--------------------- .nv.shared._ZN7cutlass13device_kernelINS_4gemm6kernel13GemmUniversalIN4cute5tupleIJiiiiEEENS1_10collective13CollectiveMmaINS1_34MainloopSm90TmaGmmaWarpSpecializedILi7ENS5_IJNS4_1CILi8EEENSA_ILi1EEESC_EEENS1_35KernelTmaWarpSpecializedCooperativeEEENS5_IJNSA_ILi128EEESG_NSA_ILi64EEEEEENS_6half_tENS5_IJlSC_lEEESJ_SK_NS4_8TiledMMAINS4_8MMA_AtomIJNS4_4SM904GMMA26MMA_64x128x16_F32F16F16_SSILNSO_5MajorE0ELSQ_0ELNSO_7ScaleInE1ELSR_1EEEEEENS4_6LayoutINS5_IJNSA_ILi2EEESC_SC_EEENS5_IJSC_NSA_ILi0EEESX_EEEEENS5_IJNS4_10UnderscoreES10_S10_EEEEENS4_13SM90_TMA_LOADENS4_14ComposedLayoutINS4_7SwizzleILi3ELi4ELi3EEENS4_18smem_ptr_flag_bitsILi16EEENSU_INS5_IJSB_SH_EEENS5_IJSH_SC_EEEEEEEvNS4_8identityENS4_23SM90_TMA_LOAD_MULTICASTES1C_vS1D_EENS_8epilogue10collective6detail29Sm90TmaWarpSpecializedAdapterINS1H_15DefaultEpilogueISJ_SK_SK_NS1G_6thread17LinearCombinationISJ_Li1EffLNS1L_9ScaleType4KindE0ELNS_15FloatRoundStyleE2ESJ_EENS1_15EpilogueDefaultEEEEEvvEEEEvNT_6ParamsE --------------------------
	.section	.nv.shared._ZN7cutlass13device_kernelINS_4gemm6kernel13GemmUniversalIN4cute5tupleIJiiiiEEENS1_10collective13CollectiveMmaINS1_34MainloopSm90TmaGmmaWarpSpecializedILi7ENS5_IJNS4_1CILi8EEENSA_ILi1EEESC_EEENS1_35KernelTmaWarpSpecializedCooperativeEEENS5_IJNSA_ILi128EEESG_NSA_ILi64EEEEEENS_6half_tENS5_IJlSC_lEEESJ_SK_NS4_8TiledMMAINS4_8MMA_AtomIJNS4_4SM904GMMA26MMA_64x128x16_F32F16F16_SSILNSO_5MajorE0ELSQ_0ELNSO_7ScaleInE1ELSR_1EEEEEENS4_6LayoutINS5_IJNSA_ILi2EEESC_SC_EEENS5_IJSC_NSA_ILi0EEESX_EEEEENS5_IJNS4_10UnderscoreES10_S10_EEEEENS4_13SM90_TMA_LOADENS4_14ComposedLayoutINS4_7SwizzleILi3ELi4ELi3EEENS4_18smem_ptr_flag_bitsILi16EEENSU_INS5_IJSB_SH_EEENS5_IJSH_SC_EEEEEEEvNS4_8identityENS4_23SM90_TMA_LOAD_MULTICASTES1C_vS1D_EENS_8epilogue10collective6detail29Sm90TmaWarpSpecializedAdapterINS1H_15DefaultEpilogueISJ_SK_SK_NS1G_6thread17LinearCombinationISJ_Li1EffLNS1L_9ScaleType4KindE0ELNS_15FloatRoundStyleE2ESJ_EENS1_15EpilogueDefaultEEEEEvvEEEEvNT_6ParamsE,"aw",@nobits
	.sectionflags	@""
	.align	16
	.zero		1024


//--------------------- .nv.shared.reserved.0     --------------------------
	.section	.nv.shared.reserved.0,"aw",@nobits
	.weak		__nv_reservedSMEM_offset_0_alias
	.size		__nv_reservedSMEM_offset_0_alias, 0, 0
	.other		__nv_reservedSMEM_offset_0_alias,@"STO_CUDA_RESERVED_SHARED STV_DEFAULT"
__nv_reservedSMEM_offset_0_alias:
	.zero		0


//--------------------- .nv.global                --------------------------
	.section	.nv.global,"aw",@nobits
.nv.global:
	.type		_ZN40_INTERNAL_7bbf7297_4_k_cu_07a6e2be_205344cute1_E,@object
	.size		_ZN40_INTERNAL_7bbf7297_4_k_cu_07a6e2be_205344cute1_E,(_ZN40_INTERNAL_7bbf7297_4_k_cu_07a6e2be_205344cuda3std3__45__cpo6cbeginE - _ZN40_INTERNAL_7bbf7297_4_k_cu_07a6e2be_205344cute1_E)
_ZN40_INTERNAL_7bbf7297_4_k_cu_07a6e2be_205344cute1_E:
	.zero		1
	.type		_ZN40_INTERNAL_7bbf7297_4_k_cu_07a6e2be_205344cuda3std3__45__cpo6cbeginE,@object
	.size		_ZN40_INTERNAL_7bbf7297_4_k_cu_07a6e2be_205344cuda3std3__45__cpo6cbeginE,(_ZN40_INTERNAL_7bbf7297_4_k_cu_07a6e2be_205344cuda3std3__48in_placeE - _ZN40_INTERNAL_7bbf7297_4_k_cu_07a6e2be_205344cuda3std3__45__cpo6cbeginE)
_ZN40_INTERNAL_7bbf7297_4_k_cu_07a6e2be_205344cuda3std3__45__cpo6cbeginE:
	.zero		1
	.type		_ZN40_INTERNAL_7bbf7297_4_k_cu_07a6e2be_205344cuda3std3__48in_placeE,@object
	.size		_ZN40_INTERNAL_7bbf7297_4_k_cu_07a6e2be_205344cuda3std3__48in_placeE,(_ZN40_INTERNAL_7bbf7297_4_k_cu_07a6e2be_205344cuda3std6ranges3__45__cpo9iter_moveE - _ZN40_INTERNAL_7bbf7297_4_k_cu_07a6e2be_205344cuda3std3__48in_placeE)
_ZN40_INTERNAL_7bbf7297_4_k_cu_07a6e2be_205344cuda3std3__48in_placeE:
	.zero		1
	.type		_ZN40_INTERNAL_7bbf7297_4_k_cu_07a6e2be_205344cuda3std6ranges3__45__cpo9iter_moveE,@object
	.size		_ZN40_INTERNAL_7bbf7297_4_k_cu_07a6e2be_205344cuda3std6ranges3__45__cpo9iter_moveE,(_ZN40_INTERNAL_7bbf7297_4_k_cu_07a6e2be_205344cuda3std3__45__cpo5beginE - _ZN40_INTERNAL_7bbf7297_4_k_cu_07a6e2be_205344cuda3std6ranges3__45__cpo9iter_moveE)
_ZN40_INTERNAL_7bbf7297_4_k_cu_07a6e2be_205344cuda3std6ranges3__45__cpo9iter_moveE:
	.zero		1
	.type		_ZN40_INTERNAL_7bbf7297_4_k_cu_07a6e2be_205344cuda3std3__45__cpo5beginE,@object
	.size		_ZN40_INTERNAL_7bbf7297_4_k_cu_07a6e2be_205344cuda3std3__45__cpo5beginE,(_ZN40_INTERNAL_7bbf7297_4_k_cu_07a6e2be_205344cuda3std3__442_GLOBAL__N__7bbf7297_4_k_cu_07a6e2be_205346ignoreE - _ZN40_INTERNAL_7bbf7297_4_k_cu_07a6e2be_205344cuda3std3__45__cpo5beginE)
_ZN40_INTERNAL_7bbf7297_4_k_cu_07a6e2be_205344cuda3std3__45__cpo5beginE:
	.zero		1
	.type		_ZN40_INTERNAL_7bbf7297_4_k_cu_07a6e2be_205344cuda3std3__442_GLOBAL__N__7bbf7297_4_k_cu_07a6e2be_205346ignoreE,@object
	.size		_ZN40_INTERNAL_7bbf7297_4_k_cu_07a6e2be_205344cuda3std3__442_GLOBAL__N__7bbf7297_4_k_cu_07a6e2be_205346ignoreE,(_ZN40_INTERNAL_7bbf7297_4_k_cu_07a6e2be_205344cute7productE - _ZN40_INTERNAL_7bbf7297_4_k_cu_07a6e2be_205344cuda3std3__442_GLOBAL__N__7bbf7297_4_k_cu_07a6e2be_205346ignoreE)
_ZN40_INTERNAL_7bbf7297_4_k_cu_07a6e2be_205344cuda3std3__442_GLOBAL__N__7bbf7297_4_k_cu_07a6e2be_205346ignoreE:
	.zero		1
	.type		_ZN40_INTERNAL_7bbf7297_4_k_cu_07a6e2be_205344cute7productE,@object
	.size		_ZN40_INTERNAL_7bbf7297_4_k_cu_07a6e2be_205344cute7productE,(_ZN40_INTERNAL_7bbf7297_4_k_cu_07a6e2be_205344cuda3std3__45__cpo3endE - _ZN40_INTERNAL_7bbf7297_4_k_cu_07a6e2be_205344cute7productE)
_ZN40_INTERNAL_7bbf7297_4_k_cu_07a6e2be_205344cute7productE:
	.zero		1
	.type		_ZN40_INTERNAL_7bbf7297_4_k_cu_07a6e2be_205344cuda3std3__45__cpo3endE,@object
	.size		_ZN40_INTERNAL_7bbf7297_4_k_cu_07a6e2be_205344cuda3std3__45__cpo3endE,(_ZN40_INTERNAL_7bbf7297_4_k_cu_07a6e2be_205344cuda3std3__419piecewise_constructE - _ZN40_INTERNAL_7bbf7297_4_k_cu_07a6e2be_205344cuda3std3__45__cpo3endE)
_ZN40_INTERNAL_7bbf7297_4_k_cu_07a6e2be_205344cuda3std3__45__cpo3endE:
	.zero		1
	.type		_ZN40_INTERNAL_7bbf7297_4_k_cu_07a6e2be_205344cuda3std3__419piecewise_constructE,@object
	.size		_ZN40_INTERNAL_7bbf7297_4_k_cu_07a6e2be_205344cuda3std3__419piecewise_constructE,(_ZN40_INTERNAL_7bbf7297_4_k_cu_07a6e2be_205344cuda3std3__45__cpo4cendE - _ZN40_INTERNAL_7bbf7297_4_k_cu_07a6e2be_205344cuda3std3__419piecewise_constructE)
_ZN40_INTERNAL_7bbf7297_4_k_cu_07a6e2be_205344cuda3std3__419piecewise_constructE:
	.zero		1
	.type		_ZN40_INTERNAL_7bbf7297_4_k_cu_07a6e2be_205344cuda3std3__45__cpo4cendE,@object
	.size		_ZN40_INTERNAL_7bbf7297_4_k_cu_07a6e2be_205344cuda3std3__45__cpo4cendE,(_ZN40_INTERNAL_7bbf7297_4_k_cu_07a6e2be_205344cuda3std6ranges3__45__cpo4swapE - _ZN40_INTERNAL_7bbf7297_4_k_cu_07a6e2be_205344cuda3std3__45__cpo4cendE)
_ZN40_INTERNAL_7bbf7297_4_k_cu_07a6e2be_205344cuda3std3__45__cpo4cendE:
	.zero		1
	.type		_ZN40_INTERNAL_7bbf7297_4_k_cu_07a6e2be_205344cuda3std6ranges3__45__cpo4swapE,@object
	.size		_ZN40_INTERNAL_7bbf7297_4_k_cu_07a6e2be_205344cuda3std6ranges3__45__cpo4swapE,(.L_8 - _ZN40_INTERNAL_7bbf7297_4_k_cu_07a6e2be_205344cuda3std6ranges3__45__cpo4swapE)
_ZN40_INTERNAL_7bbf7297_4_k_cu_07a6e2be_205344cuda3std6ranges3__45__cpo4swapE:
	.zero		1
.L_8:


//--------------------- .nv.constant0._ZN7cutlass13device_kernelINS_4gemm6kernel13GemmUniversalIN4cute5tupleIJiiiiEEENS1_10collective13CollectiveMmaINS1_34MainloopSm90TmaGmmaWarpSpecializedILi7ENS5_IJNS4_1CILi8EEENSA_ILi1EEESC_EEENS1_35KernelTmaWarpSpecializedCooperativeEEENS5_IJNSA_ILi128EEESG_NSA_ILi64EEEEEENS_6half_tENS5_IJlSC_lEEESJ_SK_NS4_8TiledMMAINS4_8MMA_AtomIJNS4_4SM904GMMA26MMA_64x128x16_F32F16F16_SSILNSO_5MajorE0ELSQ_0ELNSO_7ScaleInE1ELSR_1EEEEEENS4_6LayoutINS5_IJNSA_ILi2EEESC_SC_EEENS5_IJSC_NSA_ILi0EEESX_EEEEENS5_IJNS4_10UnderscoreES10_S10_EEEEENS4_13SM90_TMA_LOADENS4_14ComposedLayoutINS4_7SwizzleILi3ELi4ELi3EEENS4_18smem_ptr_flag_bitsILi16EEENSU_INS5_IJSB_SH_EEENS5_IJSH_SC_EEEEEEEvNS4_8identityENS4_23SM90_TMA_LOAD_MULTICASTES1C_vS1D_EENS_8epilogue10collective6detail29Sm90TmaWarpSpecializedAdapterINS1H_15DefaultEpilogueISJ_SK_SK_NS1G_6thread17LinearCombinationISJ_Li1EffLNS1L_9ScaleType4KindE0ELNS_15FloatRoundStyleE2ESJ_EENS1_15EpilogueDefaultEEEEEvvEEEEvNT_6ParamsE --------------------------
	.section	.nv.constant0._ZN7cutlass13device_kernelINS_4gemm6kernel13GemmUniversalIN4cute5tupleIJiiiiEEENS1_10collective13CollectiveMmaINS1_34MainloopSm90TmaGmmaWarpSpecializedILi7ENS5_IJNS4_1CILi8EEENSA_ILi1EEESC_EEENS1_35KernelTmaWarpSpecializedCooperativeEEENS5_IJNSA_ILi128EEESG_NSA_ILi64EEEEEENS_6half_tENS5_IJlSC_lEEESJ_SK_NS4_8TiledMMAINS4_8MMA_AtomIJNS4_4SM904GMMA26MMA_64x128x16_F32F16F16_SSILNSO_5MajorE0ELSQ_0ELNSO_7ScaleInE1ELSR_1EEEEEENS4_6LayoutINS5_IJNSA_ILi2EEESC_SC_EEENS5_IJSC_NSA_ILi0EEESX_EEEEENS5_IJNS4_10UnderscoreES10_S10_EEEEENS4_13SM90_TMA_LOADENS4_14ComposedLayoutINS4_7SwizzleILi3ELi4ELi3EEENS4_18smem_ptr_flag_bitsILi16EEENSU_INS5_IJSB_SH_EEENS5_IJSH_SC_EEEEEEEvNS4_8identityENS4_23SM90_TMA_LOAD_MULTICASTES1C_vS1D_EENS_8epilogue10collective6detail29Sm90TmaWarpSpecializedAdapterINS1H_15DefaultEpilogueISJ_SK_SK_NS1G_6thread17LinearCombinationISJ_Li1EffLNS1L_9ScaleType4KindE0ELNS_15FloatRoundStyleE2ESJ_EENS1_15EpilogueDefaultEEEEEvvEEEEvNT_6ParamsE,"a",@progbits
	.sectionflags	@""
	.align	4
.nv.constant0._ZN7cutlass13device_kernelINS_4gemm6kernel13GemmUniversalIN4cute5tupleIJiiiiEEENS1_10collective13CollectiveMmaINS1_34MainloopSm90TmaGmmaWarpSpecializedILi7ENS5_IJNS4_1CILi8EEENSA_ILi1EEESC_EEENS1_35KernelTmaWarpSpecializedCooperativeEEENS5_IJNSA_ILi128EEESG_NSA_ILi64EEEEEENS_6half_tENS5_IJlSC_lEEESJ_SK_NS4_8TiledMMAINS4_8MMA_AtomIJNS4_4SM904GMMA26MMA_64x128x16_F32F16F16_SSILNSO_5MajorE0ELSQ_0ELNSO_7ScaleInE1ELSR_1EEEEEENS4_6LayoutINS5_IJNSA_ILi2EEESC_SC_EEENS5_IJSC_NSA_ILi0EEESX_EEEEENS5_IJNS4_10UnderscoreES10_S10_EEEEENS4_13SM90_TMA_LOADENS4_14ComposedLayoutINS4_7SwizzleILi3ELi4ELi3EEENS4_18smem_ptr_flag_bitsILi16EEENSU_INS5_IJSB_SH_EEENS5_IJSH_SC_EEEEEEEvNS4_8identityENS4_23SM90_TMA_LOAD_MULTICASTES1C_vS1D_EENS_8epilogue10collective6detail29Sm90TmaWarpSpecializedAdapterINS1H_15DefaultEpilogueISJ_SK_SK_NS1G_6thread17LinearCombinationISJ_Li1EffLNS1L_9ScaleType4KindE0ELNS_15FloatRoundStyleE2ESJ_EENS1_15EpilogueDefaultEEEEEvvEEEEvNT_6ParamsE:
	.zero		1664


//--------------------- SYMBOLS --------------------------

	.type		.nv.reservedSmem.offset0,@object
	.size		.nv.reservedSmem.offset0,0x4
	.type		__assertfail,@function
